//
// Generated by NVIDIA NVVM Compiler
//
// Compiler Build ID: CL-36424714
// Cuda compilation tools, release 13.0, V13.0.88
// Based on NVVM 20.0.0
//

.version 9.0
.target sm_100
.address_size 64

	// .globl	_Z15rms_norm_kernelPKfS0_Pfif
.extern .shared .align 16 .b8 shared[];

.visible .entry _Z15rms_norm_kernelPKfS0_Pfif(
	.param .u64 .ptr .align 1 _Z15rms_norm_kernelPKfS0_Pfif_param_0,
	.param .u64 .ptr .align 1 _Z15rms_norm_kernelPKfS0_Pfif_param_1,
	.param .u64 .ptr .align 1 _Z15rms_norm_kernelPKfS0_Pfif_param_2,
	.param .u32 _Z15rms_norm_kernelPKfS0_Pfif_param_3,
	.param .f32 _Z15rms_norm_kernelPKfS0_Pfif_param_4
)
{
	.reg .pred 	%p<16>;
	.reg .b32 	%r<60>;
	.reg .b32 	%f<54>;
	.reg .b64 	%rd<45>;

	ld.param.u64 	%rd12, [_Z15rms_norm_kernelPKfS0_Pfif_param_0];
	ld.param.u64 	%rd13, [_Z15rms_norm_kernelPKfS0_Pfif_param_1];
	ld.param.u64 	%rd14, [_Z15rms_norm_kernelPKfS0_Pfif_param_2];
	ld.param.u32 	%r23, [_Z15rms_norm_kernelPKfS0_Pfif_param_3];
	ld.param.f32 	%f9, [_Z15rms_norm_kernelPKfS0_Pfif_param_4];
	cvta.to.global.u64 	%rd1, %rd14;
	cvta.to.global.u64 	%rd2, %rd13;
	cvta.to.global.u64 	%rd3, %rd12;
	mov.u32 	%r59, %tid.x;
	mov.u32 	%r2, %ntid.x;
	setp.ge.s32 	%p1, %r59, %r23;
	mov.f32 	%f53, 0f00000000;
	@%p1 bra 	$L__BB0_6;
	add.s32 	%r24, %r59, %r2;
	max.u32 	%r25, %r23, %r24;
	setp.lt.u32 	%p2, %r24, %r23;
	selp.u32 	%r26, 1, 0, %p2;
	add.s32 	%r27, %r24, %r26;
	sub.s32 	%r28, %r25, %r27;
	div.u32 	%r29, %r28, %r2;
	add.s32 	%r3, %r29, %r26;
	and.b32  	%r30, %r3, 3;
	setp.eq.s32 	%p3, %r30, 3;
	mov.f32 	%f53, 0f00000000;
	mov.u32 	%r54, %r59;
	@%p3 bra 	$L__BB0_4;
	mul.wide.u32 	%rd15, %r59, 4;
	add.s64 	%rd43, %rd3, %rd15;
	mul.wide.u32 	%rd5, %r2, 4;
	add.s32 	%r31, %r3, 1;
	and.b32  	%r32, %r31, 3;
	neg.s32 	%r52, %r32;
	mov.f32 	%f53, 0f00000000;
	mov.u32 	%r54, %r59;
$L__BB0_3:
	.pragma "nounroll";
	ld.global.nc.f32 	%f14, [%rd43];
	fma.rn.f32 	%f53, %f14, %f14, %f53;
	add.s32 	%r54, %r54, %r2;
	add.s64 	%rd43, %rd43, %rd5;
	add.s32 	%r52, %r52, 1;
	setp.ne.s32 	%p4, %r52, 0;
	@%p4 bra 	$L__BB0_3;
$L__BB0_4:
	setp.lt.u32 	%p5, %r3, 3;
	@%p5 bra 	$L__BB0_6;
$L__BB0_5:
	mul.wide.u32 	%rd16, %r54, 4;
	add.s64 	%rd17, %rd3, %rd16;
	ld.global.nc.f32 	%f15, [%rd17];
	fma.rn.f32 	%f16, %f15, %f15, %f53;
	add.s32 	%r33, %r54, %r2;
	mul.wide.u32 	%rd18, %r33, 4;
	add.s64 	%rd19, %rd3, %rd18;
	ld.global.nc.f32 	%f17, [%rd19];
	fma.rn.f32 	%f18, %f17, %f17, %f16;
	add.s32 	%r34, %r33, %r2;
	mul.wide.u32 	%rd20, %r34, 4;
	add.s64 	%rd21, %rd3, %rd20;
	ld.global.nc.f32 	%f19, [%rd21];
	fma.rn.f32 	%f20, %f19, %f19, %f18;
	add.s32 	%r35, %r34, %r2;
	mul.wide.u32 	%rd22, %r35, 4;
	add.s64 	%rd23, %rd3, %rd22;
	ld.global.nc.f32 	%f21, [%rd23];
	fma.rn.f32 	%f53, %f21, %f21, %f20;
	add.s32 	%r54, %r35, %r2;
	setp.lt.s32 	%p6, %r54, %r23;
	@%p6 bra 	$L__BB0_5;
$L__BB0_6:
	shl.b32 	%r36, %r59, 2;
	mov.u32 	%r37, shared;
	add.s32 	%r12, %r37, %r36;
	st.shared.f32 	[%r12], %f53;
	bar.sync 	0;
	setp.lt.u32 	%p7, %r2, 2;
	@%p7 bra 	$L__BB0_11;
	mov.u32 	%r56, %r2;
$L__BB0_8:
	shr.u32 	%r14, %r56, 1;
	setp.ge.u32 	%p8, %r59, %r14;
	@%p8 bra 	$L__BB0_10;
	shl.b32 	%r38, %r14, 2;
	add.s32 	%r39, %r12, %r38;
	ld.shared.f32 	%f22, [%r39];
	ld.shared.f32 	%f23, [%r12];
	add.f32 	%f24, %f22, %f23;
	st.shared.f32 	[%r12], %f24;
$L__BB0_10:
	bar.sync 	0;
	setp.gt.u32 	%p9, %r56, 3;
	mov.u32 	%r56, %r14;
	@%p9 bra 	$L__BB0_8;
$L__BB0_11:
	setp.ge.s32 	%p10, %r59, %r23;
	ld.shared.f32 	%f25, [shared];
	cvt.rn.f32.s32 	%f26, %r23;
	div.rn.f32 	%f27, %f25, %f26;
	add.f32 	%f28, %f9, %f27;
	rsqrt.approx.f32 	%f8, %f28;
	@%p10 bra 	$L__BB0_17;
	add.s32 	%r40, %r59, %r2;
	max.s32 	%r41, %r23, %r40;
	setp.lt.s32 	%p11, %r40, %r23;
	selp.u32 	%r42, 1, 0, %p11;
	add.s32 	%r43, %r40, %r42;
	sub.s32 	%r44, %r41, %r43;
	div.u32 	%r45, %r44, %r2;
	add.s32 	%r15, %r45, %r42;
	and.b32  	%r46, %r15, 3;
	setp.eq.s32 	%p12, %r46, 3;
	@%p12 bra 	$L__BB0_15;
	add.s32 	%r47, %r15, 1;
	and.b32  	%r48, %r47, 3;
	mul.wide.u32 	%rd44, %r59, 4;
	mul.wide.u32 	%rd9, %r2, 4;
	neg.s32 	%r57, %r48;
	mad.lo.s32 	%r59, %r2, %r48, %r59;
$L__BB0_14:
	.pragma "nounroll";
	add.s64 	%rd24, %rd3, %rd44;
	ld.global.nc.f32 	%f29, [%rd24];
	mul.f32 	%f30, %f8, %f29;
	add.s64 	%rd25, %rd2, %rd44;
	ld.global.nc.f32 	%f31, [%rd25];
	mul.f32 	%f32, %f30, %f31;
	add.s64 	%rd26, %rd1, %rd44;
	st.global.f32 	[%rd26], %f32;
	add.s64 	%rd44, %rd44, %rd9;
	add.s32 	%r57, %r57, 1;
	setp.ne.s32 	%p13, %r57, 0;
	@%p13 bra 	$L__BB0_14;
$L__BB0_15:
	setp.lt.u32 	%p14, %r15, 3;
	@%p14 bra 	$L__BB0_17;
$L__BB0_16:
	mul.wide.u32 	%rd27, %r59, 4;
	add.s64 	%rd28, %rd3, %rd27;
	ld.global.nc.f32 	%f33, [%rd28];
	mul.f32 	%f34, %f8, %f33;
	add.s64 	%rd29, %rd2, %rd27;
	ld.global.nc.f32 	%f35, [%rd29];
	mul.f32 	%f36, %f34, %f35;
	add.s64 	%rd30, %rd1, %rd27;
	st.global.f32 	[%rd30], %f36;
	add.s32 	%r49, %r59, %r2;
	mul.wide.u32 	%rd31, %r49, 4;
	add.s64 	%rd32, %rd3, %rd31;
	ld.global.nc.f32 	%f37, [%rd32];
	mul.f32 	%f38, %f8, %f37;
	add.s64 	%rd33, %rd2, %rd31;
	ld.global.nc.f32 	%f39, [%rd33];
	mul.f32 	%f40, %f38, %f39;
	add.s64 	%rd34, %rd1, %rd31;
	st.global.f32 	[%rd34], %f40;
	add.s32 	%r50, %r49, %r2;
	mul.wide.u32 	%rd35, %r50, 4;
	add.s64 	%rd36, %rd3, %rd35;
	ld.global.nc.f32 	%f41, [%rd36];
	mul.f32 	%f42, %f8, %f41;
	add.s64 	%rd37, %rd2, %rd35;
	ld.global.nc.f32 	%f43, [%rd37];
	mul.f32 	%f44, %f42, %f43;
	add.s64 	%rd38, %rd1, %rd35;
	st.global.f32 	[%rd38], %f44;
	add.s32 	%r51, %r50, %r2;
	mul.wide.u32 	%rd39, %r51, 4;
	add.s64 	%rd40, %rd3, %rd39;
	ld.global.nc.f32 	%f45, [%rd40];
	mul.f32 	%f46, %f8, %f45;
	add.s64 	%rd41, %rd2, %rd39;
	ld.global.nc.f32 	%f47, [%rd41];
	mul.f32 	%f48, %f46, %f47;
	add.s64 	%rd42, %rd1, %rd39;
	st.global.f32 	[%rd42], %f48;
	add.s32 	%r59, %r51, %r2;
	setp.lt.s32 	%p15, %r59, %r23;
	@%p15 bra 	$L__BB0_16;
$L__BB0_17:
	ret;

}
	// .globl	_Z11silu_kernelPKfPfi
.visible .entry _Z11silu_kernelPKfPfi(
	.param .u64 .ptr .align 1 _Z11silu_kernelPKfPfi_param_0,
	.param .u64 .ptr .align 1 _Z11silu_kernelPKfPfi_param_1,
	.param .u32 _Z11silu_kernelPKfPfi_param_2
)
{
	.reg .pred 	%p<2>;
	.reg .b32 	%r<8>;
	.reg .b32 	%f<15>;
	.reg .b64 	%rd<8>;

	ld.param.u64 	%rd1, [_Z11silu_kernelPKfPfi_param_0];
	ld.param.u64 	%rd2, [_Z11silu_kernelPKfPfi_param_1];
	ld.param.u32 	%r2, [_Z11silu_kernelPKfPfi_param_2];
	mov.u32 	%r3, %ctaid.x;
	mov.u32 	%r4, %ntid.x;
	mov.u32 	%r5, %tid.x;
	mad.lo.s32 	%r1, %r3, %r4, %r5;
	setp.ge.s32 	%p1, %r1, %r2;
	@%p1 bra 	$L__BB1_2;
	cvta.to.global.u64 	%rd3, %rd1;
	cvta.to.global.u64 	%rd4, %rd2;
	mul.wide.s32 	%rd5, %r1, 4;
	add.s64 	%rd6, %rd3, %rd5;
	ld.global.nc.f32 	%f1, [%rd6];
	fma.rn.f32 	%f2, %f1, 0fBBBB989D, 0f3F000000;
	cvt.sat.f32.f32 	%f3, %f2;
	mov.f32 	%f4, 0f4B400001;
	mov.f32 	%f5, 0f437C0000;
	fma.rm.f32 	%f6, %f3, %f5, %f4;
	add.f32 	%f7, %f6, 0fCB40007F;
	neg.f32 	%f8, %f7;
	fma.rn.f32 	%f9, %f1, 0fBFB8AA3B, %f8;
	fma.rn.f32 	%f10, %f1, 0fB2A57060, %f9;
	mov.b32 	%r6, %f6;
	shl.b32 	%r7, %r6, 23;
	mov.b32 	%f11, %r7;
	ex2.approx.ftz.f32 	%f12, %f10;
	fma.rn.f32 	%f13, %f12, %f11, 0f3F800000;
	div.rn.f32 	%f14, %f1, %f13;
	add.s64 	%rd7, %rd4, %rd5;
	st.global.f32 	[%rd7], %f14;
$L__BB1_2:
	ret;

}
	// .globl	_Z15silu_mul_kernelPKfS0_Pfi
.visible .entry _Z15silu_mul_kernelPKfS0_Pfi(
	.param .u64 .ptr .align 1 _Z15silu_mul_kernelPKfS0_Pfi_param_0,
	.param .u64 .ptr .align 1 _Z15silu_mul_kernelPKfS0_Pfi_param_1,
	.param .u64 .ptr .align 1 _Z15silu_mul_kernelPKfS0_Pfi_param_2,
	.param .u32 _Z15silu_mul_kernelPKfS0_Pfi_param_3
)
{
	.reg .pred 	%p<2>;
	.reg .b32 	%r<8>;
	.reg .b32 	%f<17>;
	.reg .b64 	%rd<11>;

	ld.param.u64 	%rd1, [_Z15silu_mul_kernelPKfS0_Pfi_param_0];
	ld.param.u64 	%rd2, [_Z15silu_mul_kernelPKfS0_Pfi_param_1];
	ld.param.u64 	%rd3, [_Z15silu_mul_kernelPKfS0_Pfi_param_2];
	ld.param.u32 	%r2, [_Z15silu_mul_kernelPKfS0_Pfi_param_3];
	mov.u32 	%r3, %ctaid.x;
	mov.u32 	%r4, %ntid.x;
	mov.u32 	%r5, %tid.x;
	mad.lo.s32 	%r1, %r3, %r4, %r5;
	setp.ge.s32 	%p1, %r1, %r2;
	@%p1 bra 	$L__BB2_2;
	cvta.to.global.u64 	%rd4, %rd1;
	cvta.to.global.u64 	%rd5, %rd2;
	cvta.to.global.u64 	%rd6, %rd3;
	mul.wide.s32 	%rd7, %r1, 4;
	add.s64 	%rd8, %rd4, %rd7;
	ld.global.nc.f32 	%f1, [%rd8];
	fma.rn.f32 	%f2, %f1, 0fBBBB989D, 0f3F000000;
	cvt.sat.f32.f32 	%f3, %f2;
	mov.f32 	%f4, 0f4B400001;
	mov.f32 	%f5, 0f437C0000;
	fma.rm.f32 	%f6, %f3, %f5, %f4;
	add.f32 	%f7, %f6, 0fCB40007F;
	neg.f32 	%f8, %f7;
	fma.rn.f32 	%f9, %f1, 0fBFB8AA3B, %f8;
	fma.rn.f32 	%f10, %f1, 0fB2A57060, %f9;
	mov.b32 	%r6, %f6;
	shl.b32 	%r7, %r6, 23;
	mov.b32 	%f11, %r7;
	ex2.approx.ftz.f32 	%f12, %f10;
	fma.rn.f32 	%f13, %f12, %f11, 0f3F800000;
	div.rn.f32 	%f14, %f1, %f13;
	add.s64 	%rd9, %rd5, %rd7;
	ld.global.nc.f32 	%f15, [%rd9];
	mul.f32 	%f16, %f15, %f14;
	add.s64 	%rd10, %rd6, %rd7;
	st.global.f32 	[%rd10], %f16;
$L__BB2_2:
	ret;

}
	// .globl	_Z22elementwise_mul_kernelPKfS0_Pfi
.visible .entry _Z22elementwise_mul_kernelPKfS0_Pfi(
	.param .u64 .ptr .align 1 _Z22elementwise_mul_kernelPKfS0_Pfi_param_0,
	.param .u64 .ptr .align 1 _Z22elementwise_mul_kernelPKfS0_Pfi_param_1,
	.param .u64 .ptr .align 1 _Z22elementwise_mul_kernelPKfS0_Pfi_param_2,
	.param .u32 _Z22elementwise_mul_kernelPKfS0_Pfi_param_3
)
{
	.reg .pred 	%p<2>;
	.reg .b32 	%r<6>;
	.reg .b32 	%f<4>;
	.reg .b64 	%rd<11>;

	ld.param.u64 	%rd1, [_Z22elementwise_mul_kernelPKfS0_Pfi_param_0];
	ld.param.u64 	%rd2, [_Z22elementwise_mul_kernelPKfS0_Pfi_param_1];
	ld.param.u64 	%rd3, [_Z22elementwise_mul_kernelPKfS0_Pfi_param_2];
	ld.param.u32 	%r2, [_Z22elementwise_mul_kernelPKfS0_Pfi_param_3];
	mov.u32 	%r3, %ctaid.x;
	mov.u32 	%r4, %ntid.x;
	mov.u32 	%r5, %tid.x;
	mad.lo.s32 	%r1, %r3, %r4, %r5;
	setp.ge.s32 	%p1, %r1, %r2;
	@%p1 bra 	$L__BB3_2;
	cvta.to.global.u64 	%rd4, %rd1;
	cvta.to.global.u64 	%rd5, %rd2;
	cvta.to.global.u64 	%rd6, %rd3;
	mul.wide.s32 	%rd7, %r1, 4;
	add.s64 	%rd8, %rd4, %rd7;
	ld.global.nc.f32 	%f1, [%rd8];
	add.s64 	%rd9, %rd5, %rd7;
	ld.global.nc.f32 	%f2, [%rd9];
	mul.f32 	%f3, %f1, %f2;
	add.s64 	%rd10, %rd6, %rd7;
	st.global.f32 	[%rd10], %f3;
$L__BB3_2:
	ret;

}
	// .globl	_Z17vector_add_kernelPKfS0_Pfi
.visible .entry _Z17vector_add_kernelPKfS0_Pfi(
	.param .u64 .ptr .align 1 _Z17vector_add_kernelPKfS0_Pfi_param_0,
	.param .u64 .ptr .align 1 _Z17vector_add_kernelPKfS0_Pfi_param_1,
	.param .u64 .ptr .align 1 _Z17vector_add_kernelPKfS0_Pfi_param_2,
	.param .u32 _Z17vector_add_kernelPKfS0_Pfi_param_3
)
{
	.reg .pred 	%p<2>;
	.reg .b32 	%r<6>;
	.reg .b32 	%f<4>;
	.reg .b64 	%rd<11>;

	ld.param.u64 	%rd1, [_Z17vector_add_kernelPKfS0_Pfi_param_0];
	ld.param.u64 	%rd2, [_Z17vector_add_kernelPKfS0_Pfi_param_1];
	ld.param.u64 	%rd3, [_Z17vector_add_kernelPKfS0_Pfi_param_2];
	ld.param.u32 	%r2, [_Z17vector_add_kernelPKfS0_Pfi_param_3];
	mov.u32 	%r3, %ctaid.x;
	mov.u32 	%r4, %ntid.x;
	mov.u32 	%r5, %tid.x;
	mad.lo.s32 	%r1, %r3, %r4, %r5;
	setp.ge.s32 	%p1, %r1, %r2;
	@%p1 bra 	$L__BB4_2;
	cvta.to.global.u64 	%rd4, %rd1;
	cvta.to.global.u64 	%rd5, %rd2;
	cvta.to.global.u64 	%rd6, %rd3;
	mul.wide.s32 	%rd7, %r1, 4;
	add.s64 	%rd8, %rd4, %rd7;
	ld.global.nc.f32 	%f1, [%rd8];
	add.s64 	%rd9, %rd5, %rd7;
	ld.global.nc.f32 	%f2, [%rd9];
	add.f32 	%f3, %f1, %f2;
	add.s64 	%rd10, %rd6, %rd7;
	st.global.f32 	[%rd10], %f3;
$L__BB4_2:
	ret;

}
	// .globl	_Z14softmax_kernelPfii
.visible .entry _Z14softmax_kernelPfii(
	.param .u64 .ptr .align 1 _Z14softmax_kernelPfii_param_0,
	.param .u32 _Z14softmax_kernelPfii_param_1,
	.param .u32 _Z14softmax_kernelPfii_param_2
)
{
	.reg .pred 	%p<26>;
	.reg .b32 	%r<103>;
	.reg .b32 	%f<127>;
	.reg .b64 	%rd<53>;

	ld.param.u64 	%rd15, [_Z14softmax_kernelPfii_param_0];
	ld.param.u32 	%r37, [_Z14softmax_kernelPfii_param_1];
	ld.param.u32 	%r36, [_Z14softmax_kernelPfii_param_2];
	mov.u32 	%r1, %ctaid.x;
	mov.u32 	%r102, %tid.x;
	mov.u32 	%r3, %ntid.x;
	setp.ge.s32 	%p1, %r1, %r37;
	@%p1 bra 	$L__BB5_29;
	cvta.to.global.u64 	%rd1, %rd15;
	mul.lo.s32 	%r4, %r36, %r1;
	mul.wide.s32 	%rd16, %r4, 4;
	add.s64 	%rd2, %rd1, %rd16;
	setp.ge.s32 	%p2, %r102, %r36;
	mov.f32 	%f121, 0fFF800000;
	@%p2 bra 	$L__BB5_7;
	add.s32 	%r38, %r102, %r3;
	max.u32 	%r39, %r36, %r38;
	setp.lt.u32 	%p3, %r38, %r36;
	selp.u32 	%r40, 1, 0, %p3;
	add.s32 	%r41, %r38, %r40;
	sub.s32 	%r42, %r39, %r41;
	div.u32 	%r43, %r42, %r3;
	add.s32 	%r5, %r43, %r40;
	and.b32  	%r44, %r5, 3;
	setp.eq.s32 	%p4, %r44, 3;
	mov.f32 	%f121, 0fFF800000;
	mov.u32 	%r92, %r102;
	@%p4 bra 	$L__BB5_5;
	mul.wide.u32 	%rd18, %r102, 4;
	add.s64 	%rd19, %rd16, %rd18;
	add.s64 	%rd50, %rd1, %rd19;
	mul.wide.u32 	%rd4, %r3, 4;
	add.s32 	%r45, %r5, 1;
	and.b32  	%r46, %r45, 3;
	neg.s32 	%r90, %r46;
	mov.f32 	%f121, 0fFF800000;
	mov.u32 	%r92, %r102;
$L__BB5_4:
	.pragma "nounroll";
	ld.global.f32 	%f21, [%rd50];
	max.f32 	%f121, %f121, %f21;
	add.s32 	%r92, %r92, %r3;
	add.s64 	%rd50, %rd50, %rd4;
	add.s32 	%r90, %r90, 1;
	setp.ne.s32 	%p5, %r90, 0;
	@%p5 bra 	$L__BB5_4;
$L__BB5_5:
	setp.lt.u32 	%p6, %r5, 3;
	@%p6 bra 	$L__BB5_7;
$L__BB5_6:
	mul.wide.u32 	%rd20, %r92, 4;
	add.s64 	%rd21, %rd2, %rd20;
	ld.global.f32 	%f22, [%rd21];
	max.f32 	%f23, %f121, %f22;
	add.s32 	%r47, %r92, %r3;
	mul.wide.u32 	%rd22, %r47, 4;
	add.s64 	%rd23, %rd2, %rd22;
	ld.global.f32 	%f24, [%rd23];
	max.f32 	%f25, %f23, %f24;
	add.s32 	%r48, %r47, %r3;
	mul.wide.u32 	%rd24, %r48, 4;
	add.s64 	%rd25, %rd2, %rd24;
	ld.global.f32 	%f26, [%rd25];
	max.f32 	%f27, %f25, %f26;
	add.s32 	%r49, %r48, %r3;
	mul.wide.u32 	%rd26, %r49, 4;
	add.s64 	%rd27, %rd2, %rd26;
	ld.global.f32 	%f28, [%rd27];
	max.f32 	%f121, %f27, %f28;
	add.s32 	%r92, %r49, %r3;
	setp.lt.s32 	%p7, %r92, %r36;
	@%p7 bra 	$L__BB5_6;
$L__BB5_7:
	shl.b32 	%r50, %r102, 2;
	mov.u32 	%r51, shared;
	add.s32 	%r14, %r51, %r50;
	st.shared.f32 	[%r14], %f121;
	bar.sync 	0;
	setp.lt.u32 	%p8, %r3, 2;
	@%p8 bra 	$L__BB5_12;
	mov.u32 	%r94, %r3;
$L__BB5_9:
	shr.u32 	%r16, %r94, 1;
	setp.ge.u32 	%p9, %r102, %r16;
	@%p9 bra 	$L__BB5_11;
	ld.shared.f32 	%f29, [%r14];
	shl.b32 	%r52, %r16, 2;
	add.s32 	%r53, %r14, %r52;
	ld.shared.f32 	%f30, [%r53];
	max.f32 	%f31, %f29, %f30;
	st.shared.f32 	[%r14], %f31;
$L__BB5_11:
	bar.sync 	0;
	setp.gt.u32 	%p10, %r94, 3;
	mov.u32 	%r94, %r16;
	@%p10 bra 	$L__BB5_9;
$L__BB5_12:
	setp.ge.s32 	%p11, %r102, %r36;
	ld.shared.f32 	%f8, [shared];
	bar.sync 	0;
	mov.f32 	%f126, 0f00000000;
	@%p11 bra 	$L__BB5_18;
	add.s32 	%r54, %r102, %r3;
	max.s32 	%r55, %r36, %r54;
	setp.lt.s32 	%p12, %r54, %r36;
	selp.u32 	%r56, 1, 0, %p12;
	add.s32 	%r57, %r54, %r56;
	sub.s32 	%r58, %r55, %r57;
	div.u32 	%r59, %r58, %r3;
	add.s32 	%r17, %r59, %r56;
	and.b32  	%r60, %r17, 3;
	setp.eq.s32 	%p13, %r60, 3;
	mov.f32 	%f126, 0f00000000;
	mov.u32 	%r97, %r102;
	@%p13 bra 	$L__BB5_16;
	mul.wide.u32 	%rd29, %r102, 4;
	add.s64 	%rd30, %rd16, %rd29;
	add.s64 	%rd51, %rd1, %rd30;
	mul.wide.u32 	%rd8, %r3, 4;
	add.s32 	%r61, %r17, 1;
	and.b32  	%r62, %r61, 3;
	neg.s32 	%r95, %r62;
	mov.f32 	%f126, 0f00000000;
	mov.u32 	%r97, %r102;
$L__BB5_15:
	.pragma "nounroll";
	ld.global.f32 	%f36, [%rd51];
	sub.f32 	%f37, %f36, %f8;
	fma.rn.f32 	%f38, %f37, 0f3BBB989D, 0f3F000000;
	cvt.sat.f32.f32 	%f39, %f38;
	mov.f32 	%f40, 0f4B400001;
	mov.f32 	%f41, 0f437C0000;
	fma.rm.f32 	%f42, %f39, %f41, %f40;
	add.f32 	%f43, %f42, 0fCB40007F;
	neg.f32 	%f44, %f43;
	fma.rn.f32 	%f45, %f37, 0f3FB8AA3B, %f44;
	fma.rn.f32 	%f46, %f37, 0f32A57060, %f45;
	mov.b32 	%r63, %f42;
	shl.b32 	%r64, %r63, 23;
	mov.b32 	%f47, %r64;
	ex2.approx.ftz.f32 	%f48, %f46;
	mul.f32 	%f49, %f48, %f47;
	st.global.f32 	[%rd51], %f49;
	add.f32 	%f126, %f126, %f49;
	add.s32 	%r97, %r97, %r3;
	add.s64 	%rd51, %rd51, %rd8;
	add.s32 	%r95, %r95, 1;
	setp.ne.s32 	%p14, %r95, 0;
	@%p14 bra 	$L__BB5_15;
$L__BB5_16:
	setp.lt.u32 	%p15, %r17, 3;
	@%p15 bra 	$L__BB5_18;
$L__BB5_17:
	mul.wide.u32 	%rd31, %r97, 4;
	add.s64 	%rd32, %rd2, %rd31;
	ld.global.f32 	%f50, [%rd32];
	sub.f32 	%f51, %f50, %f8;
	fma.rn.f32 	%f52, %f51, 0f3BBB989D, 0f3F000000;
	cvt.sat.f32.f32 	%f53, %f52;
	mov.f32 	%f54, 0f4B400001;
	mov.f32 	%f55, 0f437C0000;
	fma.rm.f32 	%f56, %f53, %f55, %f54;
	add.f32 	%f57, %f56, 0fCB40007F;
	neg.f32 	%f58, %f57;
	fma.rn.f32 	%f59, %f51, 0f3FB8AA3B, %f58;
	fma.rn.f32 	%f60, %f51, 0f32A57060, %f59;
	mov.b32 	%r65, %f56;
	shl.b32 	%r66, %r65, 23;
	mov.b32 	%f61, %r66;
	ex2.approx.ftz.f32 	%f62, %f60;
	mul.f32 	%f63, %f62, %f61;
	st.global.f32 	[%rd32], %f63;
	add.f32 	%f64, %f126, %f63;
	add.s32 	%r67, %r97, %r3;
	mul.wide.u32 	%rd33, %r67, 4;
	add.s64 	%rd34, %rd2, %rd33;
	ld.global.f32 	%f65, [%rd34];
	sub.f32 	%f66, %f65, %f8;
	fma.rn.f32 	%f67, %f66, 0f3BBB989D, 0f3F000000;
	cvt.sat.f32.f32 	%f68, %f67;
	fma.rm.f32 	%f69, %f68, %f55, %f54;
	add.f32 	%f70, %f69, 0fCB40007F;
	neg.f32 	%f71, %f70;
	fma.rn.f32 	%f72, %f66, 0f3FB8AA3B, %f71;
	fma.rn.f32 	%f73, %f66, 0f32A57060, %f72;
	mov.b32 	%r68, %f69;
	shl.b32 	%r69, %r68, 23;
	mov.b32 	%f74, %r69;
	ex2.approx.ftz.f32 	%f75, %f73;
	mul.f32 	%f76, %f75, %f74;
	st.global.f32 	[%rd34], %f76;
	add.f32 	%f77, %f64, %f76;
	add.s32 	%r70, %r67, %r3;
	mul.wide.u32 	%rd35, %r70, 4;
	add.s64 	%rd36, %rd2, %rd35;
	ld.global.f32 	%f78, [%rd36];
	sub.f32 	%f79, %f78, %f8;
	fma.rn.f32 	%f80, %f79, 0f3BBB989D, 0f3F000000;
	cvt.sat.f32.f32 	%f81, %f80;
	fma.rm.f32 	%f82, %f81, %f55, %f54;
	add.f32 	%f83, %f82, 0fCB40007F;
	neg.f32 	%f84, %f83;
	fma.rn.f32 	%f85, %f79, 0f3FB8AA3B, %f84;
	fma.rn.f32 	%f86, %f79, 0f32A57060, %f85;
	mov.b32 	%r71, %f82;
	shl.b32 	%r72, %r71, 23;
	mov.b32 	%f87, %r72;
	ex2.approx.ftz.f32 	%f88, %f86;
	mul.f32 	%f89, %f88, %f87;
	st.global.f32 	[%rd36], %f89;
	add.f32 	%f90, %f77, %f89;
	add.s32 	%r73, %r70, %r3;
	mul.wide.u32 	%rd37, %r73, 4;
	add.s64 	%rd38, %rd2, %rd37;
	ld.global.f32 	%f91, [%rd38];
	sub.f32 	%f92, %f91, %f8;
	fma.rn.f32 	%f93, %f92, 0f3BBB989D, 0f3F000000;
	cvt.sat.f32.f32 	%f94, %f93;
	fma.rm.f32 	%f95, %f94, %f55, %f54;
	add.f32 	%f96, %f95, 0fCB40007F;
	neg.f32 	%f97, %f96;
	fma.rn.f32 	%f98, %f92, 0f3FB8AA3B, %f97;
	fma.rn.f32 	%f99, %f92, 0f32A57060, %f98;
	mov.b32 	%r74, %f95;
	shl.b32 	%r75, %r74, 23;
	mov.b32 	%f100, %r75;
	ex2.approx.ftz.f32 	%f101, %f99;
	mul.f32 	%f102, %f101, %f100;
	st.global.f32 	[%rd38], %f102;
	add.f32 	%f126, %f90, %f102;
	add.s32 	%r97, %r73, %r3;
	setp.lt.s32 	%p16, %r97, %r36;
	@%p16 bra 	$L__BB5_17;
$L__BB5_18:
	setp.lt.u32 	%p17, %r3, 2;
	st.shared.f32 	[%r14], %f126;
	bar.sync 	0;
	@%p17 bra 	$L__BB5_23;
	mov.u32 	%r99, %r3;
$L__BB5_20:
	shr.u32 	%r27, %r99, 1;
	setp.ge.u32 	%p18, %r102, %r27;
	@%p18 bra 	$L__BB5_22;
	shl.b32 	%r76, %r27, 2;
	add.s32 	%r77, %r14, %r76;
	ld.shared.f32 	%f103, [%r77];
	ld.shared.f32 	%f104, [%r14];
	add.f32 	%f105, %f103, %f104;
	st.shared.f32 	[%r14], %f105;
$L__BB5_22:
	bar.sync 	0;
	setp.gt.u32 	%p19, %r99, 3;
	mov.u32 	%r99, %r27;
	@%p19 bra 	$L__BB5_20;
$L__BB5_23:
	setp.ge.s32 	%p20, %r102, %r36;
	ld.shared.f32 	%f106, [shared];
	rcp.rn.f32 	%f16, %f106;
	@%p20 bra 	$L__BB5_29;
	add.s32 	%r78, %r102, %r3;
	max.s32 	%r79, %r36, %r78;
	setp.lt.s32 	%p21, %r78, %r36;
	selp.u32 	%r80, 1, 0, %p21;
	add.s32 	%r81, %r78, %r80;
	sub.s32 	%r82, %r79, %r81;
	div.u32 	%r83, %r82, %r3;
	add.s32 	%r28, %r83, %r80;
	and.b32  	%r84, %r28, 3;
	setp.eq.s32 	%p22, %r84, 3;
	@%p22 bra 	$L__BB5_27;
	add.s32 	%r85, %r28, 1;
	and.b32  	%r86, %r85, 3;
	mul.wide.u32 	%rd40, %r102, 4;
	add.s64 	%rd41, %rd16, %rd40;
	add.s64 	%rd52, %rd1, %rd41;
	mul.wide.u32 	%rd12, %r3, 4;
	neg.s32 	%r100, %r86;
	mad.lo.s32 	%r102, %r3, %r86, %r102;
$L__BB5_26:
	.pragma "nounroll";
	ld.global.f32 	%f107, [%rd52];
	mul.f32 	%f108, %f16, %f107;
	st.global.f32 	[%rd52], %f108;
	add.s64 	%rd52, %rd52, %rd12;
	add.s32 	%r100, %r100, 1;
	setp.ne.s32 	%p23, %r100, 0;
	@%p23 bra 	$L__BB5_26;
$L__BB5_27:
	setp.lt.u32 	%p24, %r28, 3;
	@%p24 bra 	$L__BB5_29;
$L__BB5_28:
	mul.wide.u32 	%rd42, %r102, 4;
	add.s64 	%rd43, %rd2, %rd42;
	ld.global.f32 	%f109, [%rd43];
	mul.f32 	%f110, %f16, %f109;
	st.global.f32 	[%rd43], %f110;
	add.s32 	%r87, %r102, %r3;
	mul.wide.u32 	%rd44, %r87, 4;
	add.s64 	%rd45, %rd2, %rd44;
	ld.global.f32 	%f111, [%rd45];
	mul.f32 	%f112, %f16, %f111;
	st.global.f32 	[%rd45], %f112;
	add.s32 	%r88, %r87, %r3;
	mul.wide.u32 	%rd46, %r88, 4;
	add.s64 	%rd47, %rd2, %rd46;
	ld.global.f32 	%f113, [%rd47];
	mul.f32 	%f114, %f16, %f113;
	st.global.f32 	[%rd47], %f114;
	add.s32 	%r89, %r88, %r3;
	mul.wide.u32 	%rd48, %r89, 4;
	add.s64 	%rd49, %rd2, %rd48;
	ld.global.f32 	%f115, [%rd49];
	mul.f32 	%f116, %f16, %f115;
	st.global.f32 	[%rd49], %f116;
	add.s32 	%r102, %r89, %r3;
	setp.lt.s32 	%p25, %r102, %r36;
	@%p25 bra 	$L__BB5_28;
$L__BB5_29:
	ret;

}


// ===== COMPILED SASS (sm_100) =====

	.target	sm_100

	.elftype	@"ET_EXEC"


//--------------------- .note.nv.tkinfo           --------------------------
	.section	.note.nv.tkinfo,"",@"SHT_NOTE"
	.sectionflags	@"SHF_NOTE_NV_TKINFO"
	.tkinfo
        /*0018*/ 	.word	0x00000002
        /*0030*/ 	.string	""
        /*0030*/ 	.string	"ptxas"
        /*0030*/ 	.string	"Cuda compilation tools, release 13.0, V13.0.88"
        /*0030*/ 	.string	"Build cuda_13.0.r13.0/compiler.36424714_0"
        /*0030*/ 	.string	"-arch sm_100 -m 64 "



//--------------------- .note.nv.cuinfo           --------------------------
	.section	.note.nv.cuinfo,"",@"SHT_NOTE"
	.sectionflags	@"SHF_NOTE_NV_CUINFO"
        /*0018*/ 	.short	0x0002
        /*001a*/ 	.short	0x0064
        /*001c*/ 	.short	0x0082
	.zero		2


//--------------------- .nv.info                  --------------------------
	.section	.nv.info,"",@"SHT_CUDA_INFO"
	.align	4


	//----- nvinfo : EIATTR_REGCOUNT
	.align		4
        /*0000*/ 	.byte	0x04, 0x2f
        /*0002*/ 	.short	(.L_1 - .L_0)
	.align		4
.L_0:
        /*0004*/ 	.word	index@(_Z15rms_norm_kernelPKfS0_Pfif)
        /*0008*/ 	.word	0x00000020


	//----- nvinfo : EIATTR_FRAME_SIZE
	.align		4
.L_1:
        /*000c*/ 	.byte	0x04, 0x11
        /*000e*/ 	.short	(.L_3 - .L_2)
	.align		4
.L_2:
        /*0010*/ 	.word	index@($__internal_3_$__cuda_sm3x_div_rn_noftz_f32_slowpath)
        /*0014*/ 	.word	0x00000000


	//----- nvinfo : EIATTR_FRAME_SIZE
	.align		4
.L_3:
        /*0018*/ 	.byte	0x04, 0x11
        /*001a*/ 	.short	(.L_5 - .L_4)
	.align		4
.L_4:
        /*001c*/ 	.word	index@(_Z15rms_norm_kernelPKfS0_Pfif)
        /*0020*/ 	.word	0x00000000


	//----- nvinfo : EIATTR_REGCOUNT
	.align		4
.L_5:
        /*0024*/ 	.byte	0x04, 0x2f
        /*0026*/ 	.short	(.L_7 - .L_6)
	.align		4
.L_6:
        /*0028*/ 	.word	index@(_Z11silu_kernelPKfPfi)
        /*002c*/ 	.word	0x00000010


	//----- nvinfo : EIATTR_FRAME_SIZE
	.align		4
.L_7:
        /*0030*/ 	.byte	0x04, 0x11
        /*0032*/ 	.short	(.L_9 - .L_8)
	.align		4
.L_8:
        /*0034*/ 	.word	index@($__internal_2_$__cuda_sm3x_div_rn_noftz_f32_slowpath)
        /*0038*/ 	.word	0x00000000


	//----- nvinfo : EIATTR_FRAME_SIZE
	.align		4
.L_9:
        /*003c*/ 	.byte	0x04, 0x11
        /*003e*/ 	.short	(.L_11 - .L_10)
	.align		4
.L_10:
        /*0040*/ 	.word	index@(_Z11silu_kernelPKfPfi)
        /*0044*/ 	.word	0x00000000


	//----- nvinfo : EIATTR_REGCOUNT
	.align		4
.L_11:
        /*0048*/ 	.byte	0x04, 0x2f
        /*004a*/ 	.short	(.L_13 - .L_12)
	.align		4
.L_12:
        /*004c*/ 	.word	index@(_Z15silu_mul_kernelPKfS0_Pfi)
        /*0050*/ 	.word	0x00000010


	//----- nvinfo : EIATTR_FRAME_SIZE
	.align		4
.L_13:
        /*0054*/ 	.byte	0x04, 0x11
        /*0056*/ 	.short	(.L_15 - .L_14)
	.align		4
.L_14:
        /*0058*/ 	.word	index@($__internal_1_$__cuda_sm3x_div_rn_noftz_f32_slowpath)
        /*005c*/ 	.word	0x00000000


	//----- nvinfo : EIATTR_FRAME_SIZE
	.align		4
.L_15:
        /*0060*/ 	.byte	0x04, 0x11
        /*0062*/ 	.short	(.L_17 - .L_16)
	.align		4
.L_16:
        /*0064*/ 	.word	index@(_Z15silu_mul_kernelPKfS0_Pfi)
        /*0068*/ 	.word	0x00000000


	//----- nvinfo : EIATTR_REGCOUNT
	.align		4
.L_17:
        /*006c*/ 	.byte	0x04, 0x2f
        /*006e*/ 	.short	(.L_19 - .L_18)
	.align		4
.L_18:
        /*0070*/ 	.word	index@(_Z22elementwise_mul_kernelPKfS0_Pfi)
        /*0074*/ 	.word	0x0000000c


	//----- nvinfo : EIATTR_FRAME_SIZE
	.align		4
.L_19:
        /*0078*/ 	.byte	0x04, 0x11
        /*007a*/ 	.short	(.L_21 - .L_20)
	.align		4
.L_20:
        /*007c*/ 	.word	index@(_Z22elementwise_mul_kernelPKfS0_Pfi)
        /*0080*/ 	.word	0x00000000


	//----- nvinfo : EIATTR_REGCOUNT
	.align		4
.L_21:
        /*0084*/ 	.byte	0x04, 0x2f
        /*0086*/ 	.short	(.L_23 - .L_22)
	.align		4
.L_22:
        /*0088*/ 	.word	index@(_Z17vector_add_kernelPKfS0_Pfi)
        /*008c*/ 	.word	0x0000000c


	//----- nvinfo : EIATTR_FRAME_SIZE
	.align		4
.L_23:
        /*0090*/ 	.byte	0x04, 0x11
        /*0092*/ 	.short	(.L_25 - .L_24)
	.align		4
.L_24:
        /*0094*/ 	.word	index@(_Z17vector_add_kernelPKfS0_Pfi)
        /*0098*/ 	.word	0x00000000


	//----- nvinfo : EIATTR_REGCOUNT
	.align		4
.L_25:
        /*009c*/ 	.byte	0x04, 0x2f
        /*009e*/ 	.short	(.L_27 - .L_26)
	.align		4
.L_26:
        /*00a0*/ 	.word	index@(_Z14softmax_kernelPfii)
        /*00a4*/ 	.word	0x0000001c


	//----- nvinfo : EIATTR_FRAME_SIZE
	.align		4
.L_27:
        /*00a8*/ 	.byte	0x04, 0x11
        /*00aa*/ 	.short	(.L_29 - .L_28)
	.align		4
.L_28:
        /*00ac*/ 	.word	index@($__internal_0_$__cuda_sm20_rcp_rn_f32_slowpath)
        /*00b0*/ 	.word	0x00000000


	//----- nvinfo : EIATTR_FRAME_SIZE
	.align		4
.L_29:
        /*00b4*/ 	.byte	0x04, 0x11
        /*00b6*/ 	.short	(.L_31 - .L_30)
	.align		4
.L_30:
        /*00b8*/ 	.word	index@(_Z14softmax_kernelPfii)
        /*00bc*/ 	.word	0x00000000


	//----- nvinfo : EIATTR_MIN_STACK_SIZE
	.align		4
.L_31:
        /*00c0*/ 	.byte	0x04, 0x12
        /*00c2*/ 	.short	(.L_33 - .L_32)
	.align		4
.L_32:
        /*00c4*/ 	.word	index@(_Z14softmax_kernelPfii)
        /*00c8*/ 	.word	0x00000000


	//----- nvinfo : EIATTR_MIN_STACK_SIZE
	.align		4
.L_33:
        /*00cc*/ 	.byte	0x04, 0x12
        /*00ce*/ 	.short	(.L_35 - .L_34)
	.align		4
.L_34:
        /*00d0*/ 	.word	index@(_Z17vector_add_kernelPKfS0_Pfi)
        /*00d4*/ 	.word	0x00000000


	//----- nvinfo : EIATTR_MIN_STACK_SIZE
	.align		4
.L_35:
        /*00d8*/ 	.byte	0x04, 0x12
        /*00da*/ 	.short	(.L_37 - .L_36)
	.align		4
.L_36:
        /*00dc*/ 	.word	index@(_Z22elementwise_mul_kernelPKfS0_Pfi)
        /*00e0*/ 	.word	0x00000000


	//----- nvinfo : EIATTR_MIN_STACK_SIZE
	.align		4
.L_37:
        /*00e4*/ 	.byte	0x04, 0x12
        /*00e6*/ 	.short	(.L_39 - .L_38)
	.align		4
.L_38:
        /*00e8*/ 	.word	index@(_Z15silu_mul_kernelPKfS0_Pfi)
        /*00ec*/ 	.word	0x00000000


	//----- nvinfo : EIATTR_MIN_STACK_SIZE
	.align		4
.L_39:
        /*00f0*/ 	.byte	0x04, 0x12
        /*00f2*/ 	.short	(.L_41 - .L_40)
	.align		4
.L_40:
        /*00f4*/ 	.word	index@(_Z11silu_kernelPKfPfi)
        /*00f8*/ 	.word	0x00000000


	//----- nvinfo : EIATTR_MIN_STACK_SIZE
	.align		4
.L_41:
        /*00fc*/ 	.byte	0x04, 0x12
        /*00fe*/ 	.short	(.L_43 - .L_42)
	.align		4
.L_42:
        /*0100*/ 	.word	index@(_Z15rms_norm_kernelPKfS0_Pfif)
        /*0104*/ 	.word	0x00000000
.L_43:


//--------------------- .nv.compat                --------------------------
	.section	.nv.compat,"",@"SHT_CUDA_COMPAT_INFO"
	.align	4
        /*0000*/ 	.byte	0x02, 0x09, 0x00, 0x00, 0x02, 0x02, 0x01, 0x00, 0x02, 0x05, 0x05, 0x00, 0x03, 0x07, 0x01, 0x01
        /*0010*/ 	.byte	0x02, 0x03, 0x00, 0x00, 0x02, 0x06, 0x01, 0x00, 0x04, 0x0b, 0x08, 0x00, 0x01, 0x00, 0x00, 0x00
        /*0020*/ 	.byte	0x00, 0x00, 0x00, 0x00


//--------------------- .nv.info._Z14softmax_kernelPfii --------------------------
	.section	.nv.info._Z14softmax_kernelPfii,"",@"SHT_CUDA_INFO"
	.sectionflags	@""
	.align	4


	//----- nvinfo : EIATTR_CUDA_API_VERSION
	.align		4
        /*0000*/ 	.byte	0x04, 0x37
        /*0002*/ 	.short	(.L_45 - .L_44)
.L_44:
        /*0004*/ 	.word	0x00000082


	//----- nvinfo : EIATTR_KPARAM_INFO
	.align		4
.L_45:
        /*0008*/ 	.byte	0x04, 0x17
        /*000a*/ 	.short	(.L_47 - .L_46)
.L_46:
        /*000c*/ 	.word	0x00000000
        /*0010*/ 	.short	0x0002
        /*0012*/ 	.short	0x000c
        /*0014*/ 	.byte	0x00, 0xf0, 0x11, 0x00


	//----- nvinfo : EIATTR_KPARAM_INFO
	.align		4
.L_47:
        /*0018*/ 	.byte	0x04, 0x17
        /*001a*/ 	.short	(.L_49 - .L_48)
.L_48:
        /*001c*/ 	.word	0x00000000
        /*0020*/ 	.short	0x0001
        /*0022*/ 	.short	0x0008
        /*0024*/ 	.byte	0x00, 0xf0, 0x11, 0x00


	//----- nvinfo : EIATTR_KPARAM_INFO
	.align		4
.L_49:
        /*0028*/ 	.byte	0x04, 0x17
        /*002a*/ 	.short	(.L_51 - .L_50)
.L_50:
        /*002c*/ 	.word	0x00000000
        /*0030*/ 	.short	0x0000
        /*0032*/ 	.short	0x0000
        /*0034*/ 	.byte	0x00, 0xf5, 0x21, 0x00


	//----- nvinfo : EIATTR_SPARSE_MMA_MASK
	.align		4
.L_51:
        /*0038*/ 	.byte	0x03, 0x50
        /*003a*/ 	.short	0x0000


	//----- nvinfo : EIATTR_MAXREG_COUNT
	.align		4
        /*003c*/ 	.byte	0x03, 0x1b
        /*003e*/ 	.short	0x00ff


	//----- nvinfo : EIATTR_NUM_BARRIERS
	.align		4
        /*0040*/ 	.byte	0x02, 0x4c
        /*0042*/ 	.byte	0x01
	.zero		1


	//----- nvinfo : EIATTR_MERCURY_ISA_VERSION
	.align		4
        /*0044*/ 	.byte	0x03, 0x5f
        /*0046*/ 	.short	0x0101


	//----- nvinfo : EIATTR_VRC_CTA_INIT_COUNT
	.align		4
        /*0048*/ 	.byte	0x02, 0x4a
	.zero		1
	.zero		1


	//----- nvinfo : EIATTR_EXIT_INSTR_OFFSETS
	.align		4
        /*004c*/ 	.byte	0x04, 0x1c
        /*004e*/ 	.short	(.L_53 - .L_52)


	//   ....[0]....
.L_52:
        /*0050*/ 	.word	0x00000040


	//   ....[1]....
        /*0054*/ 	.word	0x00001100


	//   ....[2]....
        /*0058*/ 	.word	0x00001410


	//   ....[3]....
        /*005c*/ 	.word	0x00001580


	//----- nvinfo : EIATTR_CRS_STACK_SIZE
	.align		4
.L_53:
        /*0060*/ 	.byte	0x04, 0x1e
        /*0062*/ 	.short	(.L_55 - .L_54)
.L_54:
        /*0064*/ 	.word	0x00000000


	//----- nvinfo : EIATTR_CBANK_PARAM_SIZE
	.align		4
.L_55:
        /*0068*/ 	.byte	0x03, 0x19
        /*006a*/ 	.short	0x0010


	//----- nvinfo : EIATTR_PARAM_CBANK
	.align		4
        /*006c*/ 	.byte	0x04, 0x0a
        /*006e*/ 	.short	(.L_57 - .L_56)
	.align		4
.L_56:
        /*0070*/ 	.word	index@(.nv.constant0._Z14softmax_kernelPfii)
        /*0074*/ 	.short	0x0380
        /*0076*/ 	.short	0x0010


	//----- nvinfo : EIATTR_SW_WAR
	.align		4
.L_57:
        /*0078*/ 	.byte	0x04, 0x36
        /*007a*/ 	.short	(.L_59 - .L_58)
.L_58:
        /*007c*/ 	.word	0x00000008
.L_59:


//--------------------- .nv.info._Z17vector_add_kernelPKfS0_Pfi --------------------------
	.section	.nv.info._Z17vector_add_kernelPKfS0_Pfi,"",@"SHT_CUDA_INFO"
	.sectionflags	@""
	.align	4


	//----- nvinfo : EIATTR_CUDA_API_VERSION
	.align		4
        /*0000*/ 	.byte	0x04, 0x37
        /*0002*/ 	.short	(.L_61 - .L_60)
.L_60:
        /*0004*/ 	.word	0x00000082


	//----- nvinfo : EIATTR_KPARAM_INFO
	.align		4
.L_61:
        /*0008*/ 	.byte	0x04, 0x17
        /*000a*/ 	.short	(.L_63 - .L_62)
.L_62:
        /*000c*/ 	.word	0x00000000
        /*0010*/ 	.short	0x0003
        /*0012*/ 	.short	0x0018
        /*0014*/ 	.byte	0x00, 0xf0, 0x11, 0x00


	//----- nvinfo : EIATTR_KPARAM_INFO
	.align		4
.L_63:
        /*0018*/ 	.byte	0x04, 0x17
        /*001a*/ 	.short	(.L_65 - .L_64)
.L_64:
        /*001c*/ 	.word	0x00000000
        /*0020*/ 	.short	0x0002
        /*0022*/ 	.short	0x0010
        /*0024*/ 	.byte	0x00, 0xf5, 0x21, 0x00


	//----- nvinfo : EIATTR_KPARAM_INFO
	.align		4
.L_65:
        /*0028*/ 	.byte	0x04, 0x17
        /*002a*/ 	.short	(.L_67 - .L_66)
.L_66:
        /*002c*/ 	.word	0x00000000
        /*0030*/ 	.short	0x0001
        /*0032*/ 	.short	0x0008
        /*0034*/ 	.byte	0x00, 0xf5, 0x21, 0x00


	//----- nvinfo : EIATTR_KPARAM_INFO
	.align		4
.L_67:
        /*0038*/ 	.byte	0x04, 0x17
        /*003a*/ 	.short	(.L_69 - .L_68)
.L_68:
        /*003c*/ 	.word	0x00000000
        /*0040*/ 	.short	0x0000
        /*0042*/ 	.short	0x0000
        /*0044*/ 	.byte	0x00, 0xf5, 0x21, 0x00


	//----- nvinfo : EIATTR_SPARSE_MMA_MASK
	.align		4
.L_69:
        /*0048*/ 	.byte	0x03, 0x50
        /*004a*/ 	.short	0x0000


	//----- nvinfo : EIATTR_MAXREG_COUNT
	.align		4
        /*004c*/ 	.byte	0x03, 0x1b
        /*004e*/ 	.short	0x00ff


	//----- nvinfo : EIATTR_MERCURY_ISA_VERSION
	.align		4
        /*0050*/ 	.byte	0x03, 0x5f
        /*0052*/ 	.short	0x0101


	//----- nvinfo : EIATTR_VRC_CTA_INIT_COUNT
	.align		4
        /*0054*/ 	.byte	0x02, 0x4a
	.zero		1
	.zero		1


	//----- nvinfo : EIATTR_EXIT_INSTR_OFFSETS
	.align		4
        /*0058*/ 	.byte	0x04, 0x1c
        /*005a*/ 	.short	(.L_71 - .L_70)


	//   ....[0]....
.L_70:
        /*005c*/ 	.word	0x00000070


	//   ....[1]....
        /*0060*/ 	.word	0x00000130


	//----- nvinfo : EIATTR_CBANK_PARAM_SIZE
	.align		4
.L_71:
        /*0064*/ 	.byte	0x03, 0x19
        /*0066*/ 	.short	0x001c


	//----- nvinfo : EIATTR_PARAM_CBANK
	.align		4
        /*0068*/ 	.byte	0x04, 0x0a
        /*006a*/ 	.short	(.L_73 - .L_72)
	.align		4
.L_72:
        /*006c*/ 	.word	index@(.nv.constant0._Z17vector_add_kernelPKfS0_Pfi)
        /*0070*/ 	.short	0x0380
        /*0072*/ 	.short	0x001c


	//----- nvinfo : EIATTR_SW_WAR
	.align		4
.L_73:
        /*0074*/ 	.byte	0x04, 0x36
        /*0076*/ 	.short	(.L_75 - .L_74)
.L_74:
        /*0078*/ 	.word	0x00000008
.L_75:


//--------------------- .nv.info._Z22elementwise_mul_kernelPKfS0_Pfi --------------------------
	.section	.nv.info._Z22elementwise_mul_kernelPKfS0_Pfi,"",@"SHT_CUDA_INFO"
	.sectionflags	@""
	.align	4


	//----- nvinfo : EIATTR_CUDA_API_VERSION
	.align		4
        /*0000*/ 	.byte	0x04, 0x37
        /*0002*/ 	.short	(.L_77 - .L_76)
.L_76:
        /*0004*/ 	.word	0x00000082


	//----- nvinfo : EIATTR_KPARAM_INFO
	.align		4
.L_77:
        /*0008*/ 	.byte	0x04, 0x17
        /*000a*/ 	.short	(.L_79 - .L_78)
.L_78:
        /*000c*/ 	.word	0x00000000
        /*0010*/ 	.short	0x0003
        /*0012*/ 	.short	0x0018
        /*0014*/ 	.byte	0x00, 0xf0, 0x11, 0x00


	//----- nvinfo : EIATTR_KPARAM_INFO
	.align		4
.L_79:
        /*0018*/ 	.byte	0x04, 0x17
        /*001a*/ 	.short	(.L_81 - .L_80)
.L_80:
        /*001c*/ 	.word	0x00000000
        /*0020*/ 	.short	0x0002
        /*0022*/ 	.short	0x0010
        /*0024*/ 	.byte	0x00, 0xf5, 0x21, 0x00


	//----- nvinfo : EIATTR_KPARAM_INFO
	.align		4
.L_81:
        /*0028*/ 	.byte	0x04, 0x17
        /*002a*/ 	.short	(.L_83 - .L_82)
.L_82:
        /*002c*/ 	.word	0x00000000
        /*0030*/ 	.short	0x0001
        /*0032*/ 	.short	0x0008
        /*0034*/ 	.byte	0x00, 0xf5, 0x21, 0x00


	//----- nvinfo : EIATTR_KPARAM_INFO
	.align		4
.L_83:
        /*0038*/ 	.byte	0x04, 0x17
        /*003a*/ 	.short	(.L_85 - .L_84)
.L_84:
        /*003c*/ 	.word	0x00000000
        /*0040*/ 	.short	0x0000
        /*0042*/ 	.short	0x0000
        /*0044*/ 	.byte	0x00, 0xf5, 0x21, 0x00


	//----- nvinfo : EIATTR_SPARSE_MMA_MASK
	.align		4
.L_85:
        /*0048*/ 	.byte	0x03, 0x50
        /*004a*/ 	.short	0x0000


	//----- nvinfo : EIATTR_MAXREG_COUNT
	.align		4
        /*004c*/ 	.byte	0x03, 0x1b
        /*004e*/ 	.short	0x00ff


	//----- nvinfo : EIATTR_MERCURY_ISA_VERSION
	.align		4
        /*0050*/ 	.byte	0x03, 0x5f
        /*0052*/ 	.short	0x0101


	//----- nvinfo : EIATTR_VRC_CTA_INIT_COUNT
	.align		4
        /*0054*/ 	.byte	0x02, 0x4a
	.zero		1
	.zero		1


	//----- nvinfo : EIATTR_EXIT_INSTR_OFFSETS
	.align		4
        /*0058*/ 	.byte	0x04, 0x1c
        /*005a*/ 	.short	(.L_87 - .L_86)


	//   ....[0]....
.L_86:
        /*005c*/ 	.word	0x00000070


	//   ....[1]....
        /*0060*/ 	.word	0x00000130


	//----- nvinfo : EIATTR_CBANK_PARAM_SIZE
	.align		4
.L_87:
        /*0064*/ 	.byte	0x03, 0x19
        /*0066*/ 	.short	0x001c


	//----- nvinfo : EIATTR_PARAM_CBANK
	.align		4
        /*0068*/ 	.byte	0x04, 0x0a
        /*006a*/ 	.short	(.L_89 - .L_88)
	.align		4
.L_88:
        /*006c*/ 	.word	index@(.nv.constant0._Z22elementwise_mul_kernelPKfS0_Pfi)
        /*0070*/ 	.short	0x0380
        /*0072*/ 	.short	0x001c


	//----- nvinfo : EIATTR_SW_WAR
	.align		4
.L_89:
        /*0074*/ 	.byte	0x04, 0x36
        /*0076*/ 	.short	(.L_91 - .L_90)
.L_90:
        /*0078*/ 	.word	0x00000008
.L_91:


//--------------------- .nv.info._Z15silu_mul_kernelPKfS0_Pfi --------------------------
	.section	.nv.info._Z15silu_mul_kernelPKfS0_Pfi,"",@"SHT_CUDA_INFO"
	.sectionflags	@""
	.align	4


	//----- nvinfo : EIATTR_CUDA_API_VERSION
	.align		4
        /*0000*/ 	.byte	0x04, 0x37
        /*0002*/ 	.short	(.L_93 - .L_92)
.L_92:
        /*0004*/ 	.word	0x00000082


	//----- nvinfo : EIATTR_KPARAM_INFO
	.align		4
.L_93:
        /*0008*/ 	.byte	0x04, 0x17
        /*000a*/ 	.short	(.L_95 - .L_94)
.L_94:
        /*000c*/ 	.word	0x00000000
        /*0010*/ 	.short	0x0003
        /*0012*/ 	.short	0x0018
        /*0014*/ 	.byte	0x00, 0xf0, 0x11, 0x00


	//----- nvinfo : EIATTR_KPARAM_INFO
	.align		4
.L_95:
        /*0018*/ 	.byte	0x04, 0x17
        /*001a*/ 	.short	(.L_97 - .L_96)
.L_96:
        /*001c*/ 	.word	0x00000000
        /*0020*/ 	.short	0x0002
        /*0022*/ 	.short	0x0010
        /*0024*/ 	.byte	0x00, 0xf5, 0x21, 0x00


	//----- nvinfo : EIATTR_KPARAM_INFO
	.align		4
.L_97:
        /*0028*/ 	.byte	0x04, 0x17
        /*002a*/ 	.short	(.L_99 - .L_98)
.L_98:
        /*002c*/ 	.word	0x00000000
        /*0030*/ 	.short	0x0001
        /*0032*/ 	.short	0x0008
        /*0034*/ 	.byte	0x00, 0xf5, 0x21, 0x00


	//----- nvinfo : EIATTR_KPARAM_INFO
	.align		4
.L_99:
        /*0038*/ 	.byte	0x04, 0x17
        /*003a*/ 	.short	(.L_101 - .L_100)
.L_100:
        /*003c*/ 	.word	0x00000000
        /*0040*/ 	.short	0x0000
        /*0042*/ 	.short	0x0000
        /*0044*/ 	.byte	0x00, 0xf5, 0x21, 0x00


	//----- nvinfo : EIATTR_SPARSE_MMA_MASK
	.align		4
.L_101:
        /*0048*/ 	.byte	0x03, 0x50
        /*004a*/ 	.short	0x0000


	//----- nvinfo : EIATTR_MAXREG_COUNT
	.align		4
        /*004c*/ 	.byte	0x03, 0x1b
        /*004e*/ 	.short	0x00ff


	//----- nvinfo : EIATTR_MERCURY_ISA_VERSION
	.align		4
        /*0050*/ 	.byte	0x03, 0x5f
        /*0052*/ 	.short	0x0101


	//----- nvinfo : EIATTR_VRC_CTA_INIT_COUNT
	.align		4
        /*0054*/ 	.byte	0x02, 0x4a
	.zero		1
	.zero		1


	//----- nvinfo : EIATTR_EXIT_INSTR_OFFSETS
	.align		4
        /*0058*/ 	.byte	0x04, 0x1c
        /*005a*/ 	.short	(.L_103 - .L_102)


	//   ....[0]....
.L_102:
        /*005c*/ 	.word	0x00000070


	//   ....[1]....
        /*0060*/ 	.word	0x000002a0


	//----- nvinfo : EIATTR_CRS_STACK_SIZE
	.align		4
.L_103:
        /*0064*/ 	.byte	0x04, 0x1e
        /*0066*/ 	.short	(.L_105 - .L_104)
.L_104:
        /*0068*/ 	.word	0x00000000


	//----- nvinfo : EIATTR_CBANK_PARAM_SIZE
	.align		4
.L_105:
        /*006c*/ 	.byte	0x03, 0x19
        /*006e*/ 	.short	0x001c


	//----- nvinfo : EIATTR_PARAM_CBANK
	.align		4
        /*0070*/ 	.byte	0x04, 0x0a
        /*0072*/ 	.short	(.L_107 - .L_106)
	.align		4
.L_106:
        /*0074*/ 	.word	index@(.nv.constant0._Z15silu_mul_kernelPKfS0_Pfi)
        /*0078*/ 	.short	0x0380
        /*007a*/ 	.short	0x001c


	//----- nvinfo : EIATTR_SW_WAR
	.align		4
.L_107:
        /*007c*/ 	.byte	0x04, 0x36
        /*007e*/ 	.short	(.L_109 - .L_108)
.L_108:
        /*0080*/ 	.word	0x00000008
.L_109:


//--------------------- .nv.info._Z11silu_kernelPKfPfi --------------------------
	.section	.nv.info._Z11silu_kernelPKfPfi,"",@"SHT_CUDA_INFO"
	.sectionflags	@""
	.align	4


	//----- nvinfo : EIATTR_CUDA_API_VERSION
	.align		4
        /*0000*/ 	.byte	0x04, 0x37
        /*0002*/ 	.short	(.L_111 - .L_110)
.L_110:
        /*0004*/ 	.word	0x00000082


	//----- nvinfo : EIATTR_KPARAM_INFO
	.align		4
.L_111:
        /*0008*/ 	.byte	0x04, 0x17
        /*000a*/ 	.short	(.L_113 - .L_112)
.L_112:
        /*000c*/ 	.word	0x00000000
        /*0010*/ 	.short	0x0002
        /*0012*/ 	.short	0x0010
        /*0014*/ 	.byte	0x00, 0xf0, 0x11, 0x00


	//----- nvinfo : EIATTR_KPARAM_INFO
	.align		4
.L_113:
        /*0018*/ 	.byte	0x04, 0x17
        /*001a*/ 	.short	(.L_115 - .L_114)
.L_114:
        /*001c*/ 	.word	0x00000000
        /*0020*/ 	.short	0x0001
        /*0022*/ 	.short	0x0008
        /*0024*/ 	.byte	0x00, 0xf5, 0x21, 0x00


	//----- nvinfo : EIATTR_KPARAM_INFO
	.align		4
.L_115:
        /*0028*/ 	.byte	0x04, 0x17
        /*002a*/ 	.short	(.L_117 - .L_116)
.L_116:
        /*002c*/ 	.word	0x00000000
        /*0030*/ 	.short	0x0000
        /*0032*/ 	.short	0x0000
        /*0034*/ 	.byte	0x00, 0xf5, 0x21, 0x00


	//----- nvinfo : EIATTR_SPARSE_MMA_MASK
	.align		4
.L_117:
        /*0038*/ 	.byte	0x03, 0x50
        /*003a*/ 	.short	0x0000


	//----- nvinfo : EIATTR_MAXREG_COUNT
	.align		4
        /*003c*/ 	.byte	0x03, 0x1b
        /*003e*/ 	.short	0x00ff


	//----- nvinfo : EIATTR_MERCURY_ISA_VERSION
	.align		4
        /*0040*/ 	.byte	0x03, 0x5f
        /*0042*/ 	.short	0x0101


	//----- nvinfo : EIATTR_VRC_CTA_INIT_COUNT
	.align		4
        /*0044*/ 	.byte	0x02, 0x4a
	.zero		1
	.zero		1


	//----- nvinfo : EIATTR_EXIT_INSTR_OFFSETS
	.align		4
        /*0048*/ 	.byte	0x04, 0x1c
        /*004a*/ 	.short	(.L_119 - .L_118)


	//   ....[0]....
.L_118:
        /*004c*/ 	.word	0x00000070


	//   ....[1]....
        /*0050*/ 	.word	0x00000260


	//----- nvinfo : EIATTR_CRS_STACK_SIZE
	.align		4
.L_119:
        /*0054*/ 	.byte	0x04, 0x1e
        /*0056*/ 	.short	(.L_121 - .L_120)
.L_120:
        /*0058*/ 	.word	0x00000000


	//----- nvinfo : EIATTR_CBANK_PARAM_SIZE
	.align		4
.L_121:
        /*005c*/ 	.byte	0x03, 0x19
        /*005e*/ 	.short	0x0014


	//----- nvinfo : EIATTR_PARAM_CBANK
	.align		4
        /*0060*/ 	.byte	0x04, 0x0a
        /*0062*/ 	.short	(.L_123 - .L_122)
	.align		4
.L_122:
        /*0064*/ 	.word	index@(.nv.constant0._Z11silu_kernelPKfPfi)
        /*0068*/ 	.short	0x0380
        /*006a*/ 	.short	0x0014


	//----- nvinfo : EIATTR_SW_WAR
	.align		4
.L_123:
        /*006c*/ 	.byte	0x04, 0x36
        /*006e*/ 	.short	(.L_125 - .L_124)
.L_124:
        /*0070*/ 	.word	0x00000008
.L_125:


//--------------------- .nv.info._Z15rms_norm_kernelPKfS0_Pfif --------------------------
	.section	.nv.info._Z15rms_norm_kernelPKfS0_Pfif,"",@"SHT_CUDA_INFO"
	.sectionflags	@""
	.align	4


	//----- nvinfo : EIATTR_CUDA_API_VERSION
	.align		4
        /*0000*/ 	.byte	0x04, 0x37
        /*0002*/ 	.short	(.L_127 - .L_126)
.L_126:
        /*0004*/ 	.word	0x00000082


	//----- nvinfo : EIATTR_KPARAM_INFO
	.align		4
.L_127:
        /*0008*/ 	.byte	0x04, 0x17
        /*000a*/ 	.short	(.L_129 - .L_128)
.L_128:
        /*000c*/ 	.word	0x00000000
        /*0010*/ 	.short	0x0004
        /*0012*/ 	.short	0x001c
        /*0014*/ 	.byte	0x00, 0xf0, 0x11, 0x00


	//----- nvinfo : EIATTR_KPARAM_INFO
	.align		4
.L_129:
        /*0018*/ 	.byte	0x04, 0x17
        /*001a*/ 	.short	(.L_131 - .L_130)
.L_130:
        /*001c*/ 	.word	0x00000000
        /*0020*/ 	.short	0x0003
        /*0022*/ 	.short	0x0018
        /*0024*/ 	.byte	0x00, 0xf0, 0x11, 0x00


	//----- nvinfo : EIATTR_KPARAM_INFO
	.align		4
.L_131:
        /*0028*/ 	.byte	0x04, 0x17
        /*002a*/ 	.short	(.L_133 - .L_132)
.L_132:
        /*002c*/ 	.word	0x00000000
        /*0030*/ 	.short	0x0002
        /*0032*/ 	.short	0x0010
        /*0034*/ 	.byte	0x00, 0xf5, 0x21, 0x00


	//----- nvinfo : EIATTR_KPARAM_INFO
	.align		4
.L_133:
        /*0038*/ 	.byte	0x04, 0x17
        /*003a*/ 	.short	(.L_135 - .L_134)
.L_134:
        /*003c*/ 	.word	0x00000000
        /*0040*/ 	.short	0x0001
        /*0042*/ 	.short	0x0008
        /*0044*/ 	.byte	0x00, 0xf5, 0x21, 0x00


	//----- nvinfo : EIATTR_KPARAM_INFO
	.align		4
.L_135:
        /*0048*/ 	.byte	0x04, 0x17
        /*004a*/ 	.short	(.L_137 - .L_136)
.L_136:
        /*004c*/ 	.word	0x00000000
        /*0050*/ 	.short	0x0000
        /*0052*/ 	.short	0x0000
        /*0054*/ 	.byte	0x00, 0xf5, 0x21, 0x00


	//----- nvinfo : EIATTR_SPARSE_MMA_MASK
	.align		4
.L_137:
        /*0058*/ 	.byte	0x03, 0x50
        /*005a*/ 	.short	0x0000


	//----- nvinfo : EIATTR_MAXREG_COUNT
	.align		4
        /*005c*/ 	.byte	0x03, 0x1b
        /*005e*/ 	.short	0x00ff


	//----- nvinfo : EIATTR_NUM_BARRIERS
	.align		4
        /*0060*/ 	.byte	0x02, 0x4c
        /*0062*/ 	.byte	0x01
	.zero		1


	//----- nvinfo : EIATTR_MERCURY_ISA_VERSION
	.align		4
        /*0064*/ 	.byte	0x03, 0x5f
        /*0066*/ 	.short	0x0101


	//----- nvinfo : EIATTR_VRC_CTA_INIT_COUNT
	.align		4
        /*0068*/ 	.byte	0x02, 0x4a
	.zero		1
	.zero		1


	//----- nvinfo : EIATTR_EXIT_INSTR_OFFSETS
	.align		4
        /*006c*/ 	.byte	0x04, 0x1c
        /*006e*/ 	.short	(.L_139 - .L_138)


	//   ....[0]....
.L_138:
        /*0070*/ 	.word	0x00000740


	//   ....[1]....
        /*0074*/ 	.word	0x00000b10


	//   ....[2]....
        /*0078*/ 	.word	0x00000d80


	//----- nvinfo : EIATTR_CRS_STACK_SIZE
	.align		4
.L_139:
        /*007c*/ 	.byte	0x04, 0x1e
        /*007e*/ 	.short	(.L_141 - .L_140)
.L_140:
        /*0080*/ 	.word	0x00000000


	//----- nvinfo : EIATTR_CBANK_PARAM_SIZE
	.align		4
.L_141:
        /*0084*/ 	.byte	0x03, 0x19
        /*0086*/ 	.short	0x0020


	//----- nvinfo : EIATTR_PARAM_CBANK
	.align		4
        /*0088*/ 	.byte	0x04, 0x0a
        /*008a*/ 	.short	(.L_143 - .L_142)
	.align		4
.L_142:
        /*008c*/ 	.word	index@(.nv.constant0._Z15rms_norm_kernelPKfS0_Pfif)
        /*0090*/ 	.short	0x0380
        /*0092*/ 	.short	0x0020


	//----- nvinfo : EIATTR_SW_WAR
	.align		4
.L_143:
        /*0094*/ 	.byte	0x04, 0x36
        /*0096*/ 	.short	(.L_145 - .L_144)
.L_144:
        /*0098*/ 	.word	0x00000008
.L_145:


//--------------------- .nv.callgraph             --------------------------
	.section	.nv.callgraph,"",@"SHT_CUDA_CALLGRAPH"
	.align	4
	.sectionentsize	8
	.align		4
        /*0000*/ 	.word	0x00000000
	.align		4
        /*0004*/ 	.word	0xffffffff
	.align		4
        /*0008*/ 	.word	0x00000000
	.align		4
        /*000c*/ 	.word	0xfffffffe
	.align		4
        /*0010*/ 	.word	0x00000000
	.align		4
        /*0014*/ 	.word	0xfffffffd
	.align		4
        /*0018*/ 	.word	0x00000000
	.align		4
        /*001c*/ 	.word	0xfffffffc


//--------------------- .text._Z14softmax_kernelPfii --------------------------
	.section	.text._Z14softmax_kernelPfii,"ax",@progbits
	.align	128
        .global         _Z14softmax_kernelPfii
        .type           _Z14softmax_kernelPfii,@function
        .size           _Z14softmax_kernelPfii,(.L_x_78 - _Z14softmax_kernelPfii)
        .other          _Z14softmax_kernelPfii,@"STO_CUDA_ENTRY STV_DEFAULT"
_Z14softmax_kernelPfii:
.text._Z14softmax_kernelPfii:
[----:B------:R-:W-:Y:S08]  /*0000*/  LDC R1, c[0x0][0x37c] ;  /* 0x0000df00ff017b82 */ /* 0x000ff00000000800 */
[----:B------:R-:W0:Y:S08]  /*0010*/  S2UR UR4, SR_CTAID.X ;  /* 0x00000000000479c3 */ /* 0x000e300000002500 */
[----:B------:R-:W0:Y:S02]  /*0020*/  LDC R0, c[0x0][0x388] ;  /* 0x0000e200ff007b82 */ /* 0x000e240000000800 */
[----:B0-----:R-:W-:-:S13]  /*0030*/  ISETP.LE.AND P0, PT, R0, UR4, PT ;  /* 0x0000000400007c0c */ /* 0x001fda000bf03270 */
[----:B------:R-:W-:Y:S05]  /*0040*/  @P0 EXIT ;  /* 0x000000000000094d */ /* 0x000fea0003800000 */
[----:B------:R-:W0:Y:S01]  /*0050*/  S2R R9, SR_TID.X ;  /* 0x0000000000097919 */ /* 0x000e220000002100 */
[----:B------:R-:W1:Y:S01]  /*0060*/  LDC R0, c[0x0][0x38c] ;  /* 0x0000e300ff007b82 */ /* 0x000e620000000800 */
[----:B------:R-:W2:Y:S01]  /*0070*/  LDCU.64 UR6, c[0x0][0x380] ;  /* 0x00007000ff0677ac */ /* 0x000ea20008000a00 */
[----:B------:R-:W-:Y:S01]  /*0080*/  BSSY.RECONVERGENT B0, `(.L_x_0) ;  /* 0x000004c000007945 */ /* 0x000fe20003800200 */
[----:B------:R-:W-:Y:S01]  /*0090*/  IMAD.MOV.U32 R6, RZ, RZ, -0x800000 ;  /* 0xff800000ff067424 */ /* 0x000fe200078e00ff */
[----:B------:R-:W3:Y:S04]  /*00a0*/  LDCU.64 UR8, c[0x0][0x358] ;  /* 0x00006b00ff0877ac */ /* 0x000ee80008000a00 */
[----:B------:R-:W4:Y:S01]  /*00b0*/  LDC R8, c[0x0][0x360] ;  /* 0x0000d800ff087b82 */ /* 0x000f220000000800 */
[----:B-1----:R-:W-:-:S04]  /*00c0*/  IMAD R4, R0, UR4, RZ ;  /* 0x0000000400047c24 */ /* 0x002fc8000f8e02ff */
[----:B------:R-:W-:Y:S01]  /*00d0*/  IMAD.WIDE R4, R4, 0x4, RZ ;  /* 0x0000000404047825 */ /* 0x000fe200078e02ff */
[----:B0-----:R-:W-:Y:S02]  /*00e0*/  ISETP.GE.AND P0, PT, R9, R0, PT ;  /* 0x000000000900720c */ /* 0x001fe40003f06270 */
[----:B--2---:R-:W-:-:S04]  /*00f0*/  IADD3 R2, P1, PT, R4, UR6, RZ ;  /* 0x0000000604027c10 */ /* 0x004fc8000ff3e0ff */
[----:B------:R-:W-:-:S07]  /*0100*/  IADD3.X R3, PT, PT, R5, UR7, RZ, P1, !PT ;  /* 0x0000000705037c10 */ /* 0x000fce0008ffe4ff */
[----:B---34-:R-:W-:Y:S05]  /*0110*/  @P0 BRA `(.L_x_1) ;  /* 0x0000000400080947 */ /* 0x018fea0003800000 */
[----:B------:R-:W0:Y:S01]  /*0120*/  I2F.U32.RP R13, R8 ;  /* 0x00000008000d7306 */ /* 0x000e220000209000 */
[----:B------:R-:W-:Y:S01]  /*0130*/  IADD3 R11, PT, PT, R9, R8, RZ ;  /* 0x00000008090b7210 */ /* 0x000fe20007ffe0ff */
[----:B------:R-:W-:Y:S01]  /*0140*/  BSSY.RECONVERGENT B1, `(.L_x_2) ;  /* 0x000002e000017945 */ /* 0x000fe20003800200 */
[----:B------:R-:W-:Y:S02]  /*0150*/  ISETP.NE.U32.AND P2, PT, R8, RZ, PT ;  /* 0x000000ff0800720c */ /* 0x000fe40003f45070 */
[CC--:B------:R-:W-:Y:S02]  /*0160*/  ISETP.GE.U32.AND P0, PT, R11.reuse, R0.reuse, PT ;  /* 0x000000000b00720c */ /* 0x0c0fe40003f06070 */
[----:B------:R-:W-:Y:S02]  /*0170*/  VIMNMX.U32 R10, PT, PT, R11, R0, !PT ;  /* 0x000000000b0a7248 */ /* 0x000fe40007fe0000 */
[----:B------:R-:W-:-:S04]  /*0180*/  SEL R12, RZ, 0x1, P0 ;  /* 0x00000001ff0c7807 */ /* 0x000fc80000000000 */
[----:B------:R-:W-:Y:S01]  /*0190*/  IADD3 R11, PT, PT, R10, -R11, -R12 ;  /* 0x8000000b0a0b7210 */ /* 0x000fe20007ffe80c */
[----:B0-----:R-:W0:Y:S02]  /*01a0*/  MUFU.RCP R13, R13 ;  /* 0x0000000d000d7308 */ /* 0x001e240000001000 */
[----:B0-----:R-:W-:-:S06]  /*01b0*/  IADD3 R6, PT, PT, R13, 0xffffffe, RZ ;  /* 0x0ffffffe0d067810 */ /* 0x001fcc0007ffe0ff */
[----:B------:R0:W1:Y:S02]  /*01c0*/  F2I.FTZ.U32.TRUNC.NTZ R7, R6 ;  /* 0x0000000600077305 */ /* 0x000064000021f000 */
[----:B0-----:R-:W-:Y:S02]  /*01d0*/  IMAD.MOV.U32 R6, RZ, RZ, RZ ;  /* 0x000000ffff067224 */ /* 0x001fe400078e00ff */
[----:B-1----:R-:W-:-:S04]  /*01e0*/  IMAD.MOV R15, RZ, RZ, -R7 ;  /* 0x000000ffff0f7224 */ /* 0x002fc800078e0a07 */
[----:B------:R-:W-:-:S04]  /*01f0*/  IMAD R15, R15, R8, RZ ;  /* 0x000000080f0f7224 */ /* 0x000fc800078e02ff */
[----:B------:R-:W-:-:S06]  /*0200*/  IMAD.HI.U32 R14, R7, R15, R6 ;  /* 0x0000000f070e7227 */ /* 0x000fcc00078e0006 */
[----:B------:R-:W-:-:S05]  /*0210*/  IMAD.HI.U32 R7, R14, R11, RZ ;  /* 0x0000000b0e077227 */ /* 0x000fca00078e00ff */
[----:B------:R-:W-:-:S05]  /*0220*/  IADD3 R6, PT, PT, -R7, RZ, RZ ;  /* 0x000000ff07067210 */ /* 0x000fca0007ffe1ff */
[----:B------:R-:W-:-:S05]  /*0230*/  IMAD R11, R8, R6, R11 ;  /* 0x00000006080b7224 */ /* 0x000fca00078e020b */
[----:B------:R-:W-:-:S13]  /*0240*/  ISETP.GE.U32.AND P0, PT, R11, R8, PT ;  /* 0x000000080b00720c */ /* 0x000fda0003f06070 */
[----:B------:R-:W-:Y:S01]  /*0250*/  @P0 IMAD.IADD R11, R11, 0x1, -R8 ;  /* 0x000000010b0b0824 */ /* 0x000fe200078e0a08 */
[----:B------:R-:W-:-:S04]  /*0260*/  @P0 IADD3 R7, PT, PT, R7, 0x1, RZ ;  /* 0x0000000107070810 */ /* 0x000fc80007ffe0ff */
[----:B------:R-:W-:-:S13]  /*0270*/  ISETP.GE.U32.AND P1, PT, R11, R8, PT ;  /* 0x000000080b00720c */ /* 0x000fda0003f26070 */
[----:B------:R-:W-:Y:S01]  /*0280*/  @P1 VIADD R7, R7, 0x1 ;  /* 0x0000000107071836 */ /* 0x000fe20000000000 */
[----:B------:R-:W-:-:S04]  /*0290*/  @!P2 LOP3.LUT R7, RZ, R8, RZ, 0x33, !PT ;  /* 0x00000008ff07a212 */ /* 0x000fc800078e33ff */
[----:B------:R-:W-:Y:S02]  /*02a0*/  IADD3 R10, PT, PT, R12, R7, RZ ;  /* 0x000000070c0a7210 */ /* 0x000fe40007ffe0ff */
[----:B------:R-:W-:Y:S02]  /*02b0*/  MOV R7, R9 ;  /* 0x0000000900077202 */ /* 0x000fe40000000f00 */
[C---:B------:R-:W-:Y:S02]  /*02c0*/  LOP3.LUT R6, R10.reuse, 0x3, RZ, 0xc0, !PT ;  /* 0x000000030a067812 */ /* 0x040fe400078ec0ff */
[----:B------:R-:W-:Y:S02]  /*02d0*/  ISETP.GE.U32.AND P1, PT, R10, 0x3, PT ;  /* 0x000000030a00780c */ /* 0x000fe40003f26070 */
[----:B------:R-:W-:Y:S01]  /*02e0*/  ISETP.NE.AND P0, PT, R6, 0x3, PT ;  /* 0x000000030600780c */ /* 0x000fe20003f05270 */
[----:B------:R-:W-:-:S12]  /*02f0*/  IMAD.MOV.U32 R6, RZ, RZ, -0x800000 ;  /* 0xff800000ff067424 */ /* 0x000fd800078e00ff */
[----:B------:R-:W-:Y:S05]  /*0300*/  @!P0 BRA `(.L_x_3) ;  /* 0x0000000000448947 */ /* 0x000fea0003800000 */
[----:B------:R-:W-:-:S04]  /*0310*/  IMAD.WIDE.U32 R6, R9, 0x4, R4 ;  /* 0x0000000409067825 */ /* 0x000fc800078e0004 */
[----:B------:R-:W-:Y:S01]  /*0320*/  VIADD R10, R10, 0x1 ;  /* 0x000000010a0a7836 */ /* 0x000fe20000000000 */
[----:B------:R-:W-:Y:S02]  /*0330*/  IADD3 R12, P0, PT, R6, UR6, RZ ;  /* 0x00000006060c7c10 */ /* 0x000fe4000ff1e0ff */
[----:B------:R-:W-:Y:S02]  /*0340*/  MOV R6, 0xff800000 ;  /* 0xff80000000067802 */ /* 0x000fe40000000f00 */
[----:B------:R-:W-:Y:S02]  /*0350*/  LOP3.LUT R10, R10, 0x3, RZ, 0xc0, !PT ;  /* 0x000000030a0a7812 */ /* 0x000fe400078ec0ff */
[----:B------:R-:W-:Y:S01]  /*0360*/  IADD3.X R11, PT, PT, R7, UR7, RZ, P0, !PT ;  /* 0x00000007070b7c10 */ /* 0x000fe200087fe4ff */
[----:B------:R-:W-:Y:S01]  /*0370*/  IMAD.MOV.U32 R7, RZ, RZ, R9 ;  /* 0x000000ffff077224 */ /* 0x000fe200078e0009 */
[----:B------:R-:W-:-:S07]  /*0380*/  IADD3 R14, PT, PT, -R10, RZ, RZ ;  /* 0x000000ff0a0e7210 */ /* 0x000fce0007ffe1ff */
.L_x_4:
[----:B------:R-:W-:-:S05]  /*0390*/  IMAD.MOV.U32 R13, RZ, RZ, R11 ;  /* 0x000000ffff0d7224 */ /* 0x000fca00078e000b */
[----:B------:R0:W2:Y:S01]  /*03a0*/  LDG.E R15, desc[UR8][R12.64] ;  /* 0x000000080c0f7981 */ /* 0x0000a2000c1e1900 */
[----:B------:R-:W-:Y:S01]  /*03b0*/  IADD3 R14, PT, PT, R14, 0x1, RZ ;  /* 0x000000010e0e7810 */ /* 0x000fe20007ffe0ff */
[C---:B------:R-:W-:Y:S01]  /*03c0*/  IMAD.WIDE.U32 R10, R8.reuse, 0x4, R12 ;  /* 0x00000004080a7825 */ /* 0x040fe200078e000c */
[----:B------:R-:W-:Y:S02]  /*03d0*/  IADD3 R7, PT, PT, R8, R7, RZ ;  /* 0x0000000708077210 */ /* 0x000fe40007ffe0ff */
[----:B------:R-:W-:Y:S01]  /*03e0*/  ISETP.NE.AND P0, PT, R14, RZ, PT ;  /* 0x000000ff0e00720c */ /* 0x000fe20003f05270 */
[----:B0-----:R-:W-:Y:S01]  /*03f0*/  IMAD.MOV.U32 R12, RZ, RZ, R10 ;  /* 0x000000ffff0c7224 */ /* 0x001fe200078e000a */
[----:B--2---:R-:W-:-:S11]  /*0400*/  FMNMX R6, R15, R6, !PT ;  /* 0x000000060f067209 */ /* 0x004fd60007800000 */
[----:B------:R-:W-:Y:S05]  /*0410*/  @P0 BRA `(.L_x_4) ;  /* 0xfffffffc00dc0947 */ /* 0x000fea000383ffff */
.L_x_3:
[----:B------:R-:W-:Y:S05]  /*0420*/  BSYNC.RECONVERGENT B1 ;  /* 0x0000000000017941 */ /* 0x000fea0003800200 */
.L_x_2:
[----:B------:R-:W-:Y:S05]  /*0430*/  @!P1 BRA `(.L_x_1) ;  /* 0x0000000000409947 */ /* 0x000fea0003800000 */
.L_x_5:
[----:B------:R-:W-:Y:S02]  /*0440*/  IMAD.IADD R13, R8, 0x1, R7 ;  /* 0x00000001080d7824 */ /* 0x000fe400078e0207 */
[----:B------:R-:W-:-:S03]  /*0450*/  IMAD.WIDE.U32 R10, R7, 0x4, R2 ;  /* 0x00000004070a7825 */ /* 0x000fc600078e0002 */
[C---:B------:R-:W-:Y:S01]  /*0460*/  IADD3 R15, PT, PT, R13.reuse, R8, RZ ;  /* 0x000000080d0f7210 */ /* 0x040fe20007ffe0ff */
[----:B------:R-:W-:Y:S02]  /*0470*/  IMAD.WIDE.U32 R12, R13, 0x4, R2 ;  /* 0x000000040d0c7825 */ /* 0x000fe400078e0002 */
[----:B------:R-:W2:Y:S02]  /*0480*/  LDG.E R11, desc[UR8][R10.64] ;  /* 0x000000080a0b7981 */ /* 0x000ea4000c1e1900 */
[C---:B------:R-:W-:Y:S02]  /*0490*/  IMAD.IADD R7, R15.reuse, 0x1, R8 ;  /* 0x000000010f077824 */ /* 0x040fe400078e0208 */
[--C-:B------:R-:W-:Y:S01]  /*04a0*/  IMAD.WIDE.U32 R14, R15, 0x4, R2.reuse ;  /* 0x000000040f0e7825 */ /* 0x100fe200078e0002 */
[----:B------:R-:W2:Y:S03]  /*04b0*/  LDG.E R12, desc[UR8][R12.64] ;  /* 0x000000080c0c7981 */ /* 0x000ea6000c1e1900 */
[----:B------:R-:W-:-:S02]  /*04c0*/  IMAD.WIDE.U32 R16, R7, 0x4, R2 ;  /* 0x0000000407107825 */ /* 0x000fc400078e0002 */
[----:B------:R-:W3:Y:S04]  /*04d0*/  LDG.E R15, desc[UR8][R14.64] ;  /* 0x000000080e0f7981 */ /* 0x000ee8000c1e1900 */
[----:B------:R-:W3:Y:S01]  /*04e0*/  LDG.E R16, desc[UR8][R16.64] ;  /* 0x0000000810107981 */ /* 0x000ee2000c1e1900 */
[----:B------:R-:W-:-:S04]  /*04f0*/  IADD3 R7, PT, PT, R7, R8, RZ ;  /* 0x0000000807077210 */ /* 0x000fc80007ffe0ff */
[----:B------:R-:W-:Y:S02]  /*0500*/  ISETP.GE.AND P0, PT, R7, R0, PT ;  /* 0x000000000700720c */ /* 0x000fe40003f06270 */
[----:B--2---:R-:W-:-:S04]  /*0510*/  FMNMX3 R6, R6, R11, R12, !PT ;  /* 0x0000000b06067276 */ /* 0x004fc8000780000c */
[----:B---3--:R-:W-:-:S07]  /*0520*/  FMNMX3 R6, R6, R15, R16, !PT ;  /* 0x0000000f06067276 */ /* 0x008fce0007800010 */
[----:B------:R-:W-:Y:S05]  /*0530*/  @!P0 BRA `(.L_x_5) ;  /* 0xfffffffc00c08947 */ /* 0x000fea000383ffff */
.L_x_1:
[----:B------:R-:W-:Y:S05]  /*0540*/  BSYNC.RECONVERGENT B0 ;  /* 0x0000000000007941 */ /* 0x000fea0003800200 */
.L_x_0:
[----:B------:R-:W0:Y:S01]  /*0550*/  S2UR UR5, SR_CgaCtaId ;  /* 0x00000000000579c3 */ /* 0x000e220000008800 */
[----:B------:R-:W-:Y:S01]  /*0560*/  UMOV UR4, 0x400 ;  /* 0x0000040000047882 */ /* 0x000fe20000000000 */
[----:B------:R-:W-:-:S06]  /*0570*/  ISETP.GE.U32.AND P0, PT, R8, 0x2, PT ;  /* 0x000000020800780c */ /* 0x000fcc0003f06070 */
[----:B------:R-:W1:Y:S01]  /*0580*/  S2UR UR6, SR_CgaCtaId ;  /* 0x00000000000679c3 */ /* 0x000e620000008800 */
[----:B0-----:R-:W-:-:S03]  /*0590*/  ULEA UR4, UR5, UR4, 0x18 ;  /* 0x0000000405047291 */ /* 0x001fc6000f8ec0ff */
[----:B------:R-:W-:-:S03]  /*05a0*/  UMOV UR5, 0x400 ;  /* 0x0000040000057882 */ /* 0x000fc60000000000 */
[----:B------:R-:W-:Y:S01]  /*05b0*/  LEA R13, R9, UR4, 0x2 ;  /* 0x00000004090d7c11 */ /* 0x000fe2000f8e10ff */
[----:B-1----:R-:W-:-:S04]  /*05c0*/  ULEA UR5, UR6, UR5, 0x18 ;  /* 0x0000000506057291 */ /* 0x002fc8000f8ec0ff */
[----:B------:R0:W-:Y:S01]  /*05d0*/  STS [R13], R6 ;  /* 0x000000060d007388 */ /* 0x0001e20000000800 */
[----:B------:R-:W-:Y:S06]  /*05e0*/  BAR.SYNC.DEFER_BLOCKING 0x0 ;  /* 0x0000000000007b1d */ /* 0x000fec0000010000 */
[----:B------:R-:W-:Y:S05]  /*05f0*/  @!P0 BRA `(.L_x_6) ;  /* 0x0000000000308947 */ /* 0x000fea0003800000 */
[----:B------:R-:W-:-:S07]  /*0600*/  IMAD.MOV.U32 R0, RZ, RZ, R8 ;  /* 0x000000ffff007224 */ /* 0x000fce00078e0008 */
.L_x_7:
[----:B------:R-:W-:-:S04]  /*0610*/  SHF.R.U32.HI R10, RZ, 0x1, R0 ;  /* 0x00000001ff0a7819 */ /* 0x000fc80000011600 */
[----:B------:R-:W-:-:S13]  /*0620*/  ISETP.GE.U32.AND P0, PT, R9, R10, PT ;  /* 0x0000000a0900720c */ /* 0x000fda0003f06070 */
[----:B------:R-:W-:Y:S01]  /*0630*/  @!P0 LEA R7, R10, R13, 0x2 ;  /* 0x0000000d0a078211 */ /* 0x000fe200078e10ff */
[----:B0-----:R-:W-:Y:S05]  /*0640*/  @!P0 LDS R6, [R13] ;  /* 0x000000000d068984 */ /* 0x001fea0000000800 */
[----:B------:R-:W0:Y:S02]  /*0650*/  @!P0 LDS R7, [R7] ;  /* 0x0000000007078984 */ /* 0x000e240000000800 */
[----:B0-----:R-:W-:-:S05]  /*0660*/  @!P0 FMNMX R6, R6, R7, !PT ;  /* 0x0000000706068209 */ /* 0x001fca0007800000 */
[----:B------:R1:W-:Y:S01]  /*0670*/  @!P0 STS [R13], R6 ;  /* 0x000000060d008388 */ /* 0x0003e20000000800 */
[----:B------:R-:W-:Y:S01]  /*0680*/  BAR.SYNC.DEFER_BLOCKING 0x0 ;  /* 0x0000000000007b1d */ /* 0x000fe20000010000 */
[----:B------:R-:W-:Y:S01]  /*0690*/  ISETP.GT.U32.AND P0, PT, R0, 0x3, PT ;  /* 0x000000030000780c */ /* 0x000fe20003f04070 */
[----:B------:R-:W-:-:S12]  /*06a0*/  IMAD.MOV.U32 R0, RZ, RZ, R10 ;  /* 0x000000ffff007224 */ /* 0x000fd800078e000a */
[----:B-1----:R-:W-:Y:S05]  /*06b0*/  @P0 BRA `(.L_x_7) ;  /* 0xfffffffc00d40947 */ /* 0x002fea000383ffff */
.L_x_6:
[----:B------:R-:W1:Y:S01]  /*06c0*/  LDCU UR4, c[0x0][0x38c] ;  /* 0x00007180ff0477ac */ /* 0x000e620008000800 */
[----:B------:R-:W2:Y:S01]  /*06d0*/  LDS R12, [UR5] ;  /* 0x00000005ff0c7984 */ /* 0x000ea20008000800 */
[----:B------:R-:W-:Y:S01]  /*06e0*/  BSSY.RECONVERGENT B0, `(.L_x_8) ;  /* 0x0000080000007945 */ /* 0x000fe20003800200 */
[----:B------:R-:W-:Y:S01]  /*06f0*/  HFMA2 R0, -RZ, RZ, 0, 0 ;  /* 0x00000000ff007431 */ /* 0x000fe200000001ff */
[----:B------:R-:W-:Y:S01]  /*0700*/  BAR.SYNC.DEFER_BLOCKING 0x0 ;  /* 0x0000000000007b1d */ /* 0x000fe20000010000 */
[----:B-1----:R-:W-:-:S13]  /*0710*/  ISETP.GE.AND P0, PT, R9, UR4, PT ;  /* 0x0000000409007c0c */ /* 0x002fda000bf06270 */
[----:B------:R-:W-:Y:S05]  /*0720*/  @P0 BRA `(.L_x_9) ;  /* 0x0000000400ec0947 */ /* 0x000fea0003800000 */
[----:B------:R-:W1:Y:S01]  /*0730*/  I2F.U32.RP R14, R8 ;  /* 0x00000008000e7306 */ /* 0x000e620000209000 */
[----:B------:R-:W-:Y:S01]  /*0740*/  IMAD.IADD R10, R9, 0x1, R8 ;  /* 0x00000001090a7824 */ /* 0x000fe200078e0208 */
[----:B------:R-:W-:Y:S01]  /*0750*/  ISETP.NE.U32.AND P2, PT, R8, RZ, PT ;  /* 0x000000ff0800720c */ /* 0x000fe20003f45070 */
[----:B------:R-:W-:Y:S03]  /*0760*/  BSSY.RECONVERGENT B1, `(.L_x_10) ;  /* 0x000003a000017945 */ /* 0x000fe60003800200 */
[C---:B------:R-:W-:Y:S02]  /*0770*/  ISETP.GE.AND P0, PT, R10.reuse, UR4, PT ;  /* 0x000000040a007c0c */ /* 0x040fe4000bf06270 */
[----:B------:R-:W-:Y:S02]  /*0780*/  VIMNMX R0, PT, PT, R10, UR4, !PT ;  /* 0x000000040a007c48 */ /* 0x000fe4000ffe0100 */
[----:B------:R-:W-:Y:S01]  /*0790*/  SEL R11, RZ, 0x1, P0 ;  /* 0x00000001ff0b7807 */ /* 0x000fe20000000000 */
[----:B-1----:R-:W0:Y:S02]  /*07a0*/  MUFU.RCP R14, R14 ;  /* 0x0000000e000e7308 */ /* 0x002e240000001000 */
[----:B0-----:R-:W-:-:S06]  /*07b0*/  VIADD R6, R14, 0xffffffe ;  /* 0x0ffffffe0e067836 */ /* 0x001fcc0000000000 */
[----:B------:R0:W1:Y:S02]  /*07c0*/  F2I.FTZ.U32.TRUNC.NTZ R7, R6 ;  /* 0x0000000600077305 */ /* 0x000064000021f000 */
[----:B0-----:R-:W-:Y:S02]  /*07d0*/  MOV R6, RZ ;  /* 0x000000ff00067202 */ /* 0x001fe40000000f00 */
[----:B-1----:R-:W-:-:S05]  /*07e0*/  IADD3 R15, PT, PT, RZ, -R7, RZ ;  /* 0x80000007ff0f7210 */ /* 0x002fca0007ffe0ff */
[----:B------:R-:W-:-:S04]  /*07f0*/  IMAD R15, R15, R8, RZ ;  /* 0x000000080f0f7224 */ /* 0x000fc800078e02ff */
[----:B------:R-:W-:Y:S01]  /*0800*/  IMAD.HI.U32 R14, R7, R15, R6 ;  /* 0x0000000f070e7227 */ /* 0x000fe200078e0006 */
[----:B------:R-:W-:-:S03]  /*0810*/  IADD3 R7, PT, PT, R0, -R10, -R11 ;  /* 0x8000000a00077210 */ /* 0x000fc60007ffe80b */
[----:B------:R-:W-:Y:S02]  /*0820*/  IMAD.MOV.U32 R15, RZ, RZ, R9 ;  /* 0x000000ffff0f7224 */ /* 0x000fe400078e0009 */
[----:B------:R-:W-:-:S04]  /*0830*/  IMAD.HI.U32 R0, R14, R7, RZ ;  /* 0x000000070e007227 */ /* 0x000fc800078e00ff */
[----:B------:R-:W-:-:S04]  /*0840*/  IMAD.MOV R6, RZ, RZ, -R0 ;  /* 0x000000ffff067224 */ /* 0x000fc800078e0a00 */
[----:B------:R-:W-:-:S05]  /*0850*/  IMAD R7, R8, R6, R7 ;  /* 0x0000000608077224 */ /* 0x000fca00078e0207 */
[----:B------:R-:W-:-:S13]  /*0860*/  ISETP.GE.U32.AND P0, PT, R7, R8, PT ;  /* 0x000000080700720c */ /* 0x000fda0003f06070 */
[----:B------:R-:W-:Y:S01]  /*0870*/  @P0 IADD3 R7, PT, PT, R7, -R8, RZ ;  /* 0x8000000807070210 */ /* 0x000fe20007ffe0ff */
[----:B------:R-:W-:-:S03]  /*0880*/  @P0 VIADD R0, R0, 0x1 ;  /* 0x0000000100000836 */ /* 0x000fc60000000000 */
[----:B------:R-:W-:-:S13]  /*0890*/  ISETP.GE.U32.AND P1, PT, R7, R8, PT ;  /* 0x000000080700720c */ /* 0x000fda0003f26070 */
[----:B------:R-:W-:Y:S02]  /*08a0*/  @P1 IADD3 R0, PT, PT, R0, 0x1, RZ ;  /* 0x0000000100001810 */ /* 0x000fe40007ffe0ff */
[----:B------:R-:W-:-:S05]  /*08b0*/  @!P2 LOP3.LUT R0, RZ, R8, RZ, 0x33, !PT ;  /* 0x00000008ff00a212 */ /* 0x000fca00078e33ff */
[----:B------:R-:W-:-:S05]  /*08c0*/  IMAD.IADD R11, R11, 0x1, R0 ;  /* 0x000000010b0b7824 */ /* 0x000fca00078e0200 */
[C---:B------:R-:W-:Y:S02]  /*08d0*/  LOP3.LUT R0, R11.reuse, 0x3, RZ, 0xc0, !PT ;  /* 0x000000030b007812 */ /* 0x040fe400078ec0ff */
[----:B------:R-:W-:Y:S02]  /*08e0*/  ISETP.GE.U32.AND P1, PT, R11, 0x3, PT ;  /* 0x000000030b00780c */ /* 0x000fe40003f26070 */
[----:B------:R-:W-:Y:S02]  /*08f0*/  ISETP.NE.AND P0, PT, R0, 0x3, PT ;  /* 0x000000030000780c */ /* 0x000fe40003f05270 */
[----:B------:R-:W-:-:S11]  /*0900*/  MOV R0, RZ ;  /* 0x000000ff00007202 */ /* 0x000fd60000000f00 */
[----:B------:R-:W-:Y:S05]  /*0910*/  @!P0 BRA `(.L_x_11) ;  /* 0x0000000000788947 */ /* 0x000fea0003800000 */
[----:B------:R-:W0:Y:S01]  /*0920*/  LDCU.64 UR6, c[0x0][0x380] ;  /* 0x00007000ff0677ac */ /* 0x000e220008000a00 */
[----:B------:R-:W-:Y:S01]  /*0930*/  IMAD.WIDE.U32 R6, R9, 0x4, R4 ;  /* 0x0000000409067825 */ /* 0x000fe200078e0004 */
[----:B------:R-:W-:Y:S02]  /*0940*/  IADD3 R0, PT, PT, R11, 0x1, RZ ;  /* 0x000000010b007810 */ /* 0x000fe40007ffe0ff */
[----:B------:R-:W-:Y:S02]  /*0950*/  MOV R15, R9 ;  /* 0x00000009000f7202 */ /* 0x000fe40000000f00 */
[----:B0-----:R-:W-:Y:S02]  /*0960*/  IADD3 R10, P0, PT, R6, UR6, RZ ;  /* 0x00000006060a7c10 */ /* 0x001fe4000ff1e0ff */
[----:B------:R-:W-:Y:S01]  /*0970*/  LOP3.LUT R6, R0, 0x3, RZ, 0xc0, !PT ;  /* 0x0000000300067812 */ /* 0x000fe200078ec0ff */
[----:B------:R-:W-:Y:S01]  /*0980*/  IMAD.MOV.U32 R0, RZ, RZ, RZ ;  /* 0x000000ffff007224 */ /* 0x000fe200078e00ff */
[----:B------:R-:W-:-:S03]  /*0990*/  IADD3.X R11, PT, PT, R7, UR7, RZ, P0, !PT ;  /* 0x00000007070b7c10 */ /* 0x000fc600087fe4ff */
[----:B------:R-:W-:-:S07]  /*09a0*/  IMAD.MOV R14, RZ, RZ, -R6 ;  /* 0x000000ffff0e7224 */ /* 0x000fce00078e0a06 */
.L_x_12:
[----:B0-----:R-:W-:Y:S01]  /*09b0*/  MOV R6, R10 ;  /* 0x0000000a00067202 */ /* 0x001fe20000000f00 */
[----:B------:R-:W-:-:S05]  /*09c0*/  IMAD.MOV.U32 R7, RZ, RZ, R11 ;  /* 0x000000ffff077224 */ /* 0x000fca00078e000b */
[----:B------:R-:W2:Y:S01]  /*09d0*/  LDG.E R11, desc[UR8][R6.64] ;  /* 0x00000008060b7981 */ /* 0x000ea2000c1e1900 */
[----:B------:R-:W-:Y:S02]  /*09e0*/  HFMA2 R10, -RZ, RZ, 0.96630859375, -0.0022525787353515625 ;  /* 0x3bbb989dff0a7431 */ /* 0x000fe400000001ff */
[----:B------:R-:W-:Y:S01]  /*09f0*/  IMAD.MOV.U32 R17, RZ, RZ, 0x437c0000 ;  /* 0x437c0000ff117424 */ /* 0x000fe200078e00ff */
[----:B------:R-:W-:Y:S01]  /*0a00*/  IADD3 R15, PT, PT, R8, R15, RZ ;  /* 0x0000000f080f7210 */ /* 0x000fe20007ffe0ff */
[----:B------:R-:W-:-:S05]  /*0a10*/  VIADD R14, R14, 0x1 ;  /* 0x000000010e0e7836 */ /* 0x000fca0000000000 */
[----:B------:R-:W-:Y:S01]  /*0a20*/  ISETP.NE.AND P0, PT, R14, RZ, PT ;  /* 0x000000ff0e00720c */ /* 0x000fe20003f05270 */
[----:B--2---:R-:W-:-:S04]  /*0a30*/  FADD R11, -R12, R11 ;  /* 0x0000000b0c0b7221 */ /* 0x004fc80000000100 */
[----:B------:R-:W-:-:S04]  /*0a40*/  FFMA.SAT R10, R11, R10, 0.5 ;  /* 0x3f0000000b0a7423 */ /* 0x000fc8000000200a */
[----:B------:R-:W-:-:S04]  /*0a50*/  FFMA.RM R10, R10, R17, 12582913 ;  /* 0x4b4000010a0a7423 */ /* 0x000fc80000004011 */
[C---:B------:R-:W-:Y:S01]  /*0a60*/  FADD R16, R10.reuse, -12583039 ;  /* 0xcb40007f0a107421 */ /* 0x040fe20000000000 */
[----:B------:R-:W-:-:S03]  /*0a70*/  SHF.L.U32 R10, R10, 0x17, RZ ;  /* 0x000000170a0a7819 */ /* 0x000fc600000006ff */
[----:B------:R-:W-:-:S04]  /*0a80*/  FFMA R16, R11, 1.4426950216293334961, -R16 ;  /* 0x3fb8aa3b0b107823 */ /* 0x000fc80000000810 */
[----:B------:R-:W-:-:S04]  /*0a90*/  FFMA R16, R11, 1.925963033500011079e-08, R16 ;  /* 0x32a570600b107823 */ /* 0x000fc80000000010 */
[----:B------:R-:W0:Y:S02]  /*0aa0*/  MUFU.EX2 R11, R16 ;  /* 0x00000010000b7308 */ /* 0x000e240000000800 */
[----:B0-----:R-:W-:Y:S01]  /*0ab0*/  FMUL R17, R10, R11 ;  /* 0x0000000b0a117220 */ /* 0x001fe20000400000 */
[----:B------:R-:W-:-:S04]  /*0ac0*/  IMAD.WIDE.U32 R10, R8, 0x4, R6 ;  /* 0x00000004080a7825 */ /* 0x000fc800078e0006 */
[----:B------:R-:W-:Y:S01]  /*0ad0*/  FADD R0, R17, R0 ;  /* 0x0000000011007221 */ /* 0x000fe20000000000 */
[----:B------:R0:W-:Y:S01]  /*0ae0*/  STG.E desc[UR8][R6.64], R17 ;  /* 0x0000001106007986 */ /* 0x0001e2000c101908 */
[----:B------:R-:W-:Y:S05]  /*0af0*/  @P0 BRA `(.L_x_12) ;  /* 0xfffffffc00ac0947 */ /* 0x000fea000383ffff */
.L_x_11:
[----:B------:R-:W-:Y:S05]  /*0b00*/  BSYNC.RECONVERGENT B1 ;  /* 0x0000000000017941 */ /* 0x000fea0003800200 */
.L_x_10:
[----:B------:R-:W-:Y:S05]  /*0b10*/  @!P1 BRA `(.L_x_9) ;  /* 0x0000000000f09947 */ /* 0x000fea0003800000 */
.L_x_13:
[----:B01----:R-:W-:-:S05]  /*0b20*/  IMAD.WIDE.U32 R6, R15, 0x4, R2 ;  /* 0x000000040f067825 */ /* 0x003fca00078e0002 */
[----:B------:R-:W2:Y:S01]  /*0b30*/  LDG.E R11, desc[UR8][R6.64] ;  /* 0x00000008060b7981 */ /* 0x000ea2000c1e1900 */
[----:B------:R-:W-:Y:S01]  /*0b40*/  IMAD.MOV.U32 R14, RZ, RZ, 0x3bbb989d ;  /* 0x3bbb989dff0e7424 */ /* 0x000fe200078e00ff */
[----:B------:R-:W-:Y:S02]  /*0b50*/  MOV R16, 0x437c0000 ;  /* 0x437c000000107802 */ /* 0x000fe40000000f00 */
[----:B------:R-:W-:Y:S01]  /*0b60*/  IADD3 R21, PT, PT, R8, R15, RZ ;  /* 0x0000000f08157210 */ /* 0x000fe20007ffe0ff */
[----:B--2---:R-:W-:-:S04]  /*0b70*/  FADD R11, -R12, R11 ;  /* 0x0000000b0c0b7221 */ /* 0x004fc80000000100 */
[----:B------:R-:W-:-:S04]  /*0b80*/  FFMA.SAT R17, R11, R14, 0.5 ;  /* 0x3f0000000b117423 */ /* 0x000fc8000000200e */
[----:B------:R-:W-:-:S04]  /*0b90*/  FFMA.RM R17, R17, R16, 12582913 ;  /* 0x4b40000111117423 */ /* 0x000fc80000004010 */
[C---:B------:R-:W-:Y:S01]  /*0ba0*/  FADD R10, R17.reuse, -12583039 ;  /* 0xcb40007f110a7421 */ /* 0x040fe20000000000 */
[----:B------:R-:W-:-:S03]  /*0bb0*/  IMAD.SHL.U32 R17, R17, 0x800000, RZ ;  /* 0x0080000011117824 */ /* 0x000fc600078e00ff */
[----:B------:R-:W-:-:S04]  /*0bc0*/  FFMA R10, R11, 1.4426950216293334961, -R10 ;  /* 0x3fb8aa3b0b0a7823 */ /* 0x000fc8000000080a */
[----:B------:R-:W-:Y:S01]  /*0bd0*/  FFMA R18, R11, 1.925963033500011079e-08, R10 ;  /* 0x32a570600b127823 */ /* 0x000fe2000000000a */
[----:B------:R-:W-:-:S05]  /*0be0*/  IMAD.WIDE.U32 R10, R21, 0x4, R2 ;  /* 0x00000004150a7825 */ /* 0x000fca00078e0002 */
[----:B------:R-:W0:Y:S02]  /*0bf0*/  MUFU.EX2 R18, R18 ;  /* 0x0000001200127308 */ /* 0x000e240000000800 */
[----:B0-----:R-:W-:-:S05]  /*0c00*/  FMUL R15, R17, R18 ;  /* 0x00000012110f7220 */ /* 0x001fca0000400000 */
[----:B------:R0:W-:Y:S04]  /*0c10*/  STG.E desc[UR8][R6.64], R15 ;  /* 0x0000000f06007986 */ /* 0x0001e8000c101908 */
[----:B------:R-:W2:Y:S01]  /*0c20*/  LDG.E R17, desc[UR8][R10.64] ;  /* 0x000000080a117981 */ /* 0x000ea2000c1e1900 */
[----:B------:R-:W-:-:S05]  /*0c30*/  IADD3 R21, PT, PT, R21, R8, RZ ;  /* 0x0000000815157210 */ /* 0x000fca0007ffe0ff */
[----:B0-----:R-:W-:-:S04]  /*0c40*/  IMAD.WIDE.U32 R6, R21, 0x4, R2 ;  /* 0x0000000415067825 */ /* 0x001fc800078e0002 */
[----:B--2---:R-:W-:-:S04]  /*0c50*/  FADD R17, -R12, R17 ;  /* 0x000000110c117221 */ /* 0x004fc80000000100 */
[----:B------:R-:W-:-:S04]  /*0c60*/  FFMA.SAT R19, R17, R14, 0.5 ;  /* 0x3f00000011137423 */ /* 0x000fc8000000200e */
[----:B------:R-:W-:-:S04]  /*0c70*/  FFMA.RM R19, R19, R16, 12582913 ;  /* 0x4b40000113137423 */ /* 0x000fc80000004010 */
[----:B------:R-:W-:-:S04]  /*0c80*/  FADD R20, R19, -12583039 ;  /* 0xcb40007f13147421 */ /* 0x000fc80000000000 */
[----:B------:R-:W-:-:S04]  /*0c90*/  FFMA R20, R17, 1.4426950216293334961, -R20 ;  /* 0x3fb8aa3b11147823 */ /* 0x000fc80000000814 */
[----:B------:R-:W-:Y:S01]  /*0ca0*/  FFMA R20, R17, 1.925963033500011079e-08, R20 ;  /* 0x32a5706011147823 */ /* 0x000fe20000000014 */
[----:B------:R-:W-:-:S05]  /*0cb0*/  IMAD.SHL.U32 R17, R19, 0x800000, RZ ;  /* 0x0080000013117824 */ /* 0x000fca00078e00ff */
        /* <DEDUP_REMOVED lines=17> */
[----:B------:R-:W-:Y:S01]  /*0dd0*/  FADD R0, R15, R0 ;  /* 0x000000000f007221 */ /* 0x000fe20000000000 */
[----:B------:R-:W-:-:S03]  /*0de0*/  IADD3 R15, PT, PT, R21, R8, RZ ;  /* 0x00000008150f7210 */ /* 0x000fc60007ffe0ff */
[----:B------:R-:W-:Y:S01]  /*0df0*/  FADD R0, R0, R17 ;  /* 0x0000001100007221 */ /* 0x000fe20000000000 */
[----:B------:R-:W-:-:S03]  /*0e00*/  ISETP.GE.AND P0, PT, R15, UR4, PT ;  /* 0x000000040f007c0c */ /* 0x000fc6000bf06270 */
[----:B------:R-:W-:Y:S01]  /*0e10*/  FADD R0, R0, R19 ;  /* 0x0000001300007221 */ /* 0x000fe20000000000 */
[----:B--2---:R-:W-:-:S04]  /*0e20*/  FADD R23, -R12, R23 ;  /* 0x000000170c177221 */ /* 0x004fc80000000100 */
[----:B------:R-:W-:-:S04]  /*0e30*/  FFMA.SAT R25, R23, R14, 0.5 ;  /* 0x3f00000017197423 */ /* 0x000fc8000000200e */
[----:B------:R-:W-:-:S04]  /*0e40*/  FFMA.RM R25, R25, R16, 12582913 ;  /* 0x4b40000119197423 */ /* 0x000fc80000004010 */
[C---:B------:R-:W-:Y:S01]  /*0e50*/  FADD R14, R25.reuse, -12583039 ;  /* 0xcb40007f190e7421 */ /* 0x040fe20000000000 */
[----:B------:R-:W-:-:S03]  /*0e60*/  IMAD.SHL.U32 R25, R25, 0x800000, RZ ;  /* 0x0080000019197824 */ /* 0x000fc600078e00ff */
[----:B------:R-:W-:-:S04]  /*0e70*/  FFMA R14, R23, 1.4426950216293334961, -R14 ;  /* 0x3fb8aa3b170e7823 */ /* 0x000fc8000000080e */
[----:B------:R-:W-:-:S06]  /*0e80*/  FFMA R14, R23, 1.925963033500011079e-08, R14 ;  /* 0x32a57060170e7823 */ /* 0x000fcc000000000e */
[----:B------:R-:W0:Y:S02]  /*0e90*/  MUFU.EX2 R14, R14 ;  /* 0x0000000e000e7308 */ /* 0x000e240000000800 */
[----:B0-----:R-:W-:-:S04]  /*0ea0*/  FMUL R25, R25, R14 ;  /* 0x0000000e19197220 */ /* 0x001fc80000400000 */
[----:B------:R-:W-:Y:S01]  /*0eb0*/  FADD R0, R0, R25 ;  /* 0x0000001900007221 */ /* 0x000fe20000000000 */
[----:B------:R1:W-:Y:S01]  /*0ec0*/  STG.E desc[UR8][R10.64], R25 ;  /* 0x000000190a007986 */ /* 0x0003e2000c101908 */
[----:B------:R-:W-:Y:S05]  /*0ed0*/  @!P0 BRA `(.L_x_13) ;  /* 0xfffffffc00108947 */ /* 0x000fea000383ffff */
.L_x_9:
[----:B------:R-:W-:Y:S05]  /*0ee0*/  BSYNC.RECONVERGENT B0 ;  /* 0x0000000000007941 */ /* 0x000fea0003800200 */
.L_x_8:
[----:B------:R-:W3:Y:S01]  /*0ef0*/  S2UR UR5, SR_CgaCtaId ;  /* 0x00000000000579c3 */ /* 0x000ee20000008800 */
[----:B------:R-:W-:Y:S01]  /*0f00*/  ISETP.GE.U32.AND P0, PT, R8, 0x2, PT ;  /* 0x000000020800780c */ /* 0x000fe20003f06070 */
[----:B------:R-:W-:Y:S01]  /*0f10*/  UMOV UR4, 0x400 ;  /* 0x0000040000047882 */ /* 0x000fe20000000000 */
[----:B------:R4:W-:Y:S01]  /*0f20*/  STS [R13], R0 ;  /* 0x000000000d007388 */ /* 0x0009e20000000800 */
[----:B---3--:R-:W-:-:S04]  /*0f30*/  ULEA UR4, UR5, UR4, 0x18 ;  /* 0x0000000405047291 */ /* 0x008fc8000f8ec0ff */
[----:B------:R-:W-:Y:S06]  /*0f40*/  BAR.SYNC.DEFER_BLOCKING 0x0 ;  /* 0x0000000000007b1d */ /* 0x000fec0000010000 */
[----:B----4-:R-:W-:Y:S05]  /*0f50*/  @!P0 BRA `(.L_x_14) ;  /* 0x0000000000308947 */ /* 0x010fea0003800000 */
[----:B------:R-:W-:-:S07]  /*0f60*/  IMAD.MOV.U32 R0, RZ, RZ, R8 ;  /* 0x000000ffff007224 */ /* 0x000fce00078e0008 */
.L_x_15:
[----:B--2---:R-:W-:-:S04]  /*0f70*/  SHF.R.U32.HI R12, RZ, 0x1, R0 ;  /* 0x00000001ff0c7819 */ /* 0x004fc80000011600 */
[----:B------:R-:W-:-:S13]  /*0f80*/  ISETP.GE.U32.AND P0, PT, R9, R12, PT ;  /* 0x0000000c0900720c */ /* 0x000fda0003f06070 */
[----:B01----:R-:W-:Y:S01]  /*0f90*/  @!P0 LEA R6, R12, R13, 0x2 ;  /* 0x0000000d0c068211 */ /* 0x003fe200078e10ff */
[----:B------:R-:W-:Y:S05]  /*0fa0*/  @!P0 LDS R7, [R13] ;  /* 0x000000000d078984 */ /* 0x000fea0000000800 */
[----:B------:R-:W0:Y:S02]  /*0fb0*/  @!P0 LDS R6, [R6] ;  /* 0x0000000006068984 */ /* 0x000e240000000800 */
[----:B0-----:R-:W-:-:S05]  /*0fc0*/  @!P0 FADD R10, R6, R7 ;  /* 0x00000007060a8221 */ /* 0x001fca0000000000 */
[----:B------:R3:W-:Y:S01]  /*0fd0*/  @!P0 STS [R13], R10 ;  /* 0x0000000a0d008388 */ /* 0x0007e20000000800 */
[----:B------:R-:W-:Y:S01]  /*0fe0*/  BAR.SYNC.DEFER_BLOCKING 0x0 ;  /* 0x0000000000007b1d */ /* 0x000fe20000010000 */
[----:B------:R-:W-:Y:S01]  /*0ff0*/  ISETP.GT.U32.AND P0, PT, R0, 0x3, PT ;  /* 0x000000030000780c */ /* 0x000fe20003f04070 */
[----:B------:R-:W-:-:S12]  /*1000*/  IMAD.MOV.U32 R0, RZ, RZ, R12 ;  /* 0x000000ffff007224 */ /* 0x000fd800078e000c */
[----:B---3--:R-:W-:Y:S05]  /*1010*/  @P0 BRA `(.L_x_15) ;  /* 0xfffffffc00d40947 */ /* 0x008fea000383ffff */
.L_x_14:
[----:B------:R-:W0:Y:S01]  /*1020*/  LDS R0, [UR4] ;  /* 0x00000004ff007984 */ /* 0x000e220008000800 */
[----:B------:R-:W3:Y:S02]  /*1030*/  LDCU UR4, c[0x0][0x38c] ;  /* 0x00007180ff0477ac */ /* 0x000ee40008000800 */
[----:B---3--:R-:W-:Y:S02]  /*1040*/  ISETP.GE.AND P3, PT, R9, UR4, PT ;  /* 0x0000000409007c0c */ /* 0x008fe4000bf66270 */
[----:B01----:R-:W-:-:S04]  /*1050*/  IADD3 R6, PT, PT, R0, 0x1800000, RZ ;  /* 0x0180000000067810 */ /* 0x003fc80007ffe0ff */
[----:B------:R-:W-:-:S04]  /*1060*/  LOP3.LUT R6, R6, 0x7f800000, RZ, 0xc0, !PT ;  /* 0x7f80000006067812 */ /* 0x000fc800078ec0ff */
[----:B------:R-:W-:-:S13]  /*1070*/  ISETP.GT.U32.AND P0, PT, R6, 0x1ffffff, PT ;  /* 0x01ffffff0600780c */ /* 0x000fda0003f04070 */
[----:B------:R-:W-:Y:S05]  /*1080*/  @P0 BRA `(.L_x_16) ;  /* 0x00000000000c0947 */ /* 0x000fea0003800000 */
[----:B------:R-:W-:-:S07]  /*1090*/  MOV R6, 0x10b0 ;  /* 0x000010b000067802 */ /* 0x000fce0000000f00 */
[----:B--2---:R-:W-:Y:S05]  /*10a0*/  CALL.REL.NOINC `($__internal_0_$__cuda_sm20_rcp_rn_f32_slowpath) ;  /* 0x0000000400387944 */ /* 0x004fea0003c00000 */
[----:B------:R-:W-:Y:S05]  /*10b0*/  BRA `(.L_x_17) ;  /* 0x0000000000107947 */ /* 0x000fea0003800000 */
.L_x_16:
[----:B------:R-:W0:Y:S02]  /*10c0*/  MUFU.RCP R7, R0 ;  /* 0x0000000000077308 */ /* 0x000e240000001000 */
[----:B0-----:R-:W-:-:S04]  /*10d0*/  FFMA R6, R0, R7, -1 ;  /* 0xbf80000000067423 */ /* 0x001fc80000000007 */
[----:B------:R-:W-:-:S04]  /*10e0*/  FADD.FTZ R6, -R6, -RZ ;  /* 0x800000ff06067221 */ /* 0x000fc80000010100 */
[----:B------:R-:W-:-:S07]  /*10f0*/  FFMA R0, R7, R6, R7 ;  /* 0x0000000607007223 */ /* 0x000fce0000000007 */
.L_x_17:
[----:B------:R-:W-:Y:S05]  /*1100*/  @P3 EXIT ;  /* 0x000000000000394d */ /* 0x000fea0003800000 */
[----:B------:R-:W0:Y:S01]  /*1110*/  I2F.U32.RP R13, R8 ;  /* 0x00000008000d7306 */ /* 0x000e220000209000 */
[----:B------:R-:W1:Y:S01]  /*1120*/  LDCU UR4, c[0x0][0x38c] ;  /* 0x00007180ff0477ac */ /* 0x000e620008000800 */
[----:B------:R-:W-:Y:S01]  /*1130*/  IMAD.IADD R10, R9, 0x1, R8 ;  /* 0x00000001090a7824 */ /* 0x000fe200078e0208 */
[----:B------:R-:W-:Y:S01]  /*1140*/  ISETP.NE.U32.AND P2, PT, R8, RZ, PT ;  /* 0x000000ff0800720c */ /* 0x000fe20003f45070 */
[----:B------:R-:W-:Y:S04]  /*1150*/  BSSY.RECONVERGENT B0, `(.L_x_18) ;  /* 0x000002b000007945 */ /* 0x000fe80003800200 */
[----:B0-----:R-:W0:Y:S01]  /*1160*/  MUFU.RCP R13, R13 ;  /* 0x0000000d000d7308 */ /* 0x001e220000001000 */
[C---:B-1----:R-:W-:Y:S02]  /*1170*/  ISETP.GE.AND P0, PT, R10.reuse, UR4, PT ;  /* 0x000000040a007c0c */ /* 0x042fe4000bf06270 */
[----:B------:R-:W-:-:S02]  /*1180*/  VIMNMX R11, PT, PT, R10, UR4, !PT ;  /* 0x000000040a0b7c48 */ /* 0x000fc4000ffe0100 */
[----:B--2---:R-:W-:-:S04]  /*1190*/  SEL R12, RZ, 0x1, P0 ;  /* 0x00000001ff0c7807 */ /* 0x004fc80000000000 */
[----:B------:R-:W-:Y:S01]  /*11a0*/  IADD3 R11, PT, PT, R11, -R10, -R12 ;  /* 0x8000000a0b0b7210 */ /* 0x000fe20007ffe80c */
[----:B0-----:R-:W-:-:S04]  /*11b0*/  VIADD R6, R13, 0xffffffe ;  /* 0x0ffffffe0d067836 */ /* 0x001fc80000000000 */
[----:B------:R0:W1:Y:S02]  /*11c0*/  F2I.FTZ.U32.TRUNC.NTZ R7, R6 ;  /* 0x0000000600077305 */ /* 0x000064000021f000 */
[----:B0-----:R-:W-:Y:S01]  /*11d0*/  HFMA2 R6, -RZ, RZ, 0, 0 ;  /* 0x00000000ff067431 */ /* 0x001fe200000001ff */
[----:B-1----:R-:W-:-:S05]  /*11e0*/  IADD3 R15, PT, PT, RZ, -R7, RZ ;  /* 0x80000007ff0f7210 */ /* 0x002fca0007ffe0ff */
[----:B------:R-:W-:-:S04]  /*11f0*/  IMAD R15, R15, R8, RZ ;  /* 0x000000080f0f7224 */ /* 0x000fc800078e02ff */
[----:B------:R-:W-:-:S06]  /*1200*/  IMAD.HI.U32 R14, R7, R15, R6 ;  /* 0x0000000f070e7227 */ /* 0x000fcc00078e0006 */
        /* <DEDUP_REMOVED lines=12> */
[----:B------:R-:W-:-:S13]  /*12d0*/  ISETP.NE.AND P0, PT, R7, 0x3, PT ;  /* 0x000000030700780c */ /* 0x000fda0003f05270 */
[----:B------:R-:W-:Y:S05]  /*12e0*/  @!P0 BRA `(.L_x_19) ;  /* 0x0000000000448947 */ /* 0x000fea0003800000 */
[----:B------:R-:W0:Y:S01]  /*12f0*/  LDCU.64 UR6, c[0x0][0x380] ;  /* 0x00007000ff0677ac */ /* 0x000e220008000a00 */
[----:B------:R-:W-:Y:S01]  /*1300*/  IMAD.WIDE.U32 R4, R9, 0x4, R4 ;  /* 0x0000000409047825 */ /* 0x000fe200078e0004 */
[----:B------:R-:W-:-:S04]  /*1310*/  IADD3 R6, PT, PT, R6, 0x1, RZ ;  /* 0x0000000106067810 */ /* 0x000fc80007ffe0ff */
[----:B------:R-:W-:-:S05]  /*1320*/  LOP3.LUT R6, R6, 0x3, RZ, 0xc0, !PT ;  /* 0x0000000306067812 */ /* 0x000fca00078ec0ff */
[----:B------:R-:W-:Y:S02]  /*1330*/  IMAD R9, R6, R8, R9 ;  /* 0x0000000806097224 */ /* 0x000fe400078e0209 */
[----:B------:R-:W-:Y:S01]  /*1340*/  IMAD.MOV R10, RZ, RZ, -R6 ;  /* 0x000000ffff0a7224 */ /* 0x000fe200078e0a06 */
[----:B0-----:R-:W-:-:S04]  /*1350*/  IADD3 R4, P0, PT, R4, UR6, RZ ;  /* 0x0000000604047c10 */ /* 0x001fc8000ff1e0ff */
[----:B------:R-:W-:-:S09]  /*1360*/  IADD3.X R5, PT, PT, R5, UR7, RZ, P0, !PT ;  /* 0x0000000705057c10 */ /* 0x000fd200087fe4ff */
.L_x_20:
[----:B0-----:R-:W-:Y:S01]  /*1370*/  MOV R6, R4 ;  /* 0x0000000400067202 */ /* 0x001fe20000000f00 */
[----:B------:R-:W-:-:S05]  /*1380*/  IMAD.MOV.U32 R7, RZ, RZ, R5 ;  /* 0x000000ffff077224 */ /* 0x000fca00078e0005 */
[----:B------:R-:W2:Y:S01]  /*1390*/  LDG.E R5, desc[UR8][R6.64] ;  /* 0x0000000806057981 */ /* 0x000ea2000c1e1900 */
[----:B------:R-:W-:-:S04]  /*13a0*/  IADD3 R10, PT, PT, R10, 0x1, RZ ;  /* 0x000000010a0a7810 */ /* 0x000fc80007ffe0ff */
[----:B------:R-:W-:Y:S01]  /*13b0*/  ISETP.NE.AND P0, PT, R10, RZ, PT ;  /* 0x000000ff0a00720c */ /* 0x000fe20003f05270 */
[----:B--2---:R-:W-:Y:S01]  /*13c0*/  FMUL R11, R5, R0 ;  /* 0x00000000050b7220 */ /* 0x004fe20000400000 */
[----:B------:R-:W-:-:S04]  /*13d0*/  IMAD.WIDE.U32 R4, R8, 0x4, R6 ;  /* 0x0000000408047825 */ /* 0x000fc800078e0006 */
[----:B------:R0:W-:Y:S07]  /*13e0*/  STG.E desc[UR8][R6.64], R11 ;  /* 0x0000000b06007986 */ /* 0x0001ee000c101908 */
[----:B------:R-:W-:Y:S05]  /*13f0*/  @P0 BRA `(.L_x_20) ;  /* 0xfffffffc00dc0947 */ /* 0x000fea000383ffff */
.L_x_19:
[----:B------:R-:W-:Y:S05]  /*1400*/  BSYNC.RECONVERGENT B0 ;  /* 0x0000000000007941 */ /* 0x000fea0003800200 */
.L_x_18:
[----:B------:R-:W-:Y:S05]  /*1410*/  @!P1 EXIT ;  /* 0x000000000000994d */ /* 0x000fea0003800000 */
.L_x_21:
[----:B-1----:R-:W-:-:S05]  /*1420*/  IMAD.WIDE.U32 R4, R9, 0x4, R2 ;  /* 0x0000000409047825 */ /* 0x002fca00078e0002 */
[----:B0-----:R-:W2:Y:S01]  /*1430*/  LDG.E R7, desc[UR8][R4.64] ;  /* 0x0000000804077981 */ /* 0x001ea2000c1e1900 */
[----:B------:R-:W-:Y:S02]  /*1440*/  IMAD.IADD R11, R8, 0x1, R9 ;  /* 0x00000001080b7824 */ /* 0x000fe400078e0209 */
[----:B--2---:R-:W-:Y:S02]  /*1450*/  FMUL R9, R7, R0 ;  /* 0x0000000007097220 */ /* 0x004fe40000400000 */
[----:B------:R-:W-:-:S03]  /*1460*/  IMAD.WIDE.U32 R6, R11, 0x4, R2 ;  /* 0x000000040b067825 */ /* 0x000fc600078e0002 */
[----:B------:R0:W-:Y:S04]  /*1470*/  STG.E desc[UR8][R4.64], R9 ;  /* 0x0000000904007986 */ /* 0x0001e8000c101908 */
[----:B------:R-:W2:Y:S01]  /*1480*/  LDG.E R13, desc[UR8][R6.64] ;  /* 0x00000008060d7981 */ /* 0x000ea2000c1e1900 */
[----:B------:R-:W-:-:S05]  /*1490*/  IADD3 R17, PT, PT, R11, R8, RZ ;  /* 0x000000080b117210 */ /* 0x000fca0007ffe0ff */
[----:B------:R-:W-:-:S04]  /*14a0*/  IMAD.WIDE.U32 R10, R17, 0x4, R2 ;  /* 0x00000004110a7825 */ /* 0x000fc800078e0002 */
[----:B--2---:R-:W-:-:S05]  /*14b0*/  FMUL R15, R13, R0 ;  /* 0x000000000d0f7220 */ /* 0x004fca0000400000 */
[----:B------:R1:W-:Y:S04]  /*14c0*/  STG.E desc[UR8][R6.64], R15 ;  /* 0x0000000f06007986 */ /* 0x0003e8000c101908 */
[----:B------:R-:W2:Y:S01]  /*14d0*/  LDG.E R13, desc[UR8][R10.64] ;  /* 0x000000080a0d7981 */ /* 0x000ea2000c1e1900 */
[----:B------:R-:W-:Y:S02]  /*14e0*/  IMAD.IADD R19, R17, 0x1, R8 ;  /* 0x0000000111137824 */ /* 0x000fe400078e0208 */
[----:B--2---:R-:W-:Y:S02]  /*14f0*/  FMUL R17, R13, R0 ;  /* 0x000000000d117220 */ /* 0x004fe40000400000 */
[----:B------:R-:W-:-:S03]  /*1500*/  IMAD.WIDE.U32 R12, R19, 0x4, R2 ;  /* 0x00000004130c7825 */ /* 0x000fc600078e0002 */
[----:B------:R1:W-:Y:S04]  /*1510*/  STG.E desc[UR8][R10.64], R17 ;  /* 0x000000110a007986 */ /* 0x0003e8000c101908 */
[----:B0-----:R-:W2:Y:S01]  /*1520*/  LDG.E R5, desc[UR8][R12.64] ;  /* 0x000000080c057981 */ /* 0x001ea2000c1e1900 */
[----:B------:R-:W-:-:S04]  /*1530*/  IADD3 R9, PT, PT, R19, R8, RZ ;  /* 0x0000000813097210 */ /* 0x000fc80007ffe0ff */
[----:B------:R-:W-:Y:S01]  /*1540*/  ISETP.GE.AND P0, PT, R9, UR4, PT ;  /* 0x0000000409007c0c */ /* 0x000fe2000bf06270 */
[----:B--2---:R-:W-:-:S05]  /*1550*/  FMUL R5, R5, R0 ;  /* 0x0000000005057220 */ /* 0x004fca0000400000 */
[----:B------:R1:W-:Y:S07]  /*1560*/  STG.E desc[UR8][R12.64], R5 ;  /* 0x000000050c007986 */ /* 0x0003ee000c101908 */
[----:B------:R-:W-:Y:S05]  /*1570*/  @!P0 BRA `(.L_x_21) ;  /* 0xfffffffc00a88947 */ /* 0x000fea000383ffff */
[----:B------:R-:W-:Y:S05]  /*1580*/  EXIT ;  /* 0x000000000000794d */ /* 0x000fea0003800000 */
        .weak           $__internal_0_$__cuda_sm20_rcp_rn_f32_slowpath
        .type           $__internal_0_$__cuda_sm20_rcp_rn_f32_slowpath,@function
        .size           $__internal_0_$__cuda_sm20_rcp_rn_f32_slowpath,(.L_x_78 - $__internal_0_$__cuda_sm20_rcp_rn_f32_slowpath)
$__internal_0_$__cuda_sm20_rcp_rn_f32_slowpath:
[----:B------:R-:W-:-:S05]  /*1590*/  IMAD.SHL.U32 R7, R0, 0x2, RZ ;  /* 0x0000000200077824 */ /* 0x000fca00078e00ff */
[----:B------:R-:W-:-:S04]  /*15a0*/  SHF.R.U32.HI R7, RZ, 0x18, R7 ;  /* 0x00000018ff077819 */ /* 0x000fc80000011607 */
[----:B------:R-:W-:-:S13]  /*15b0*/  ISETP.NE.U32.AND P0, PT, R7, RZ, PT ;  /* 0x000000ff0700720c */ /* 0x000fda0003f05070 */
[----:B------:R-:W-:Y:S05]  /*15c0*/  @P0 BRA `(.L_x_22) ;  /* 0x00000000002c0947 */ /* 0x000fea0003800000 */
[----:B------:R-:W-:-:S04]  /*15d0*/  SHF.L.U32 R7, R0, 0x1, RZ ;  /* 0x0000000100077819 */ /* 0x000fc800000006ff */
[----:B------:R-:W-:-:S13]  /*15e0*/  ISETP.NE.AND P0, PT, R7, RZ, PT ;  /* 0x000000ff0700720c */ /* 0x000fda0003f05270 */
[----:B------:R2:W3:Y:S01]  /*15f0*/  @!P0 MUFU.RCP R7, R0 ;  /* 0x0000000000078308 */ /* 0x0004e20000001000 */
[----:B------:R-:W-:Y:S05]  /*1600*/  @!P0 BRA `(.L_x_23) ;  /* 0x0000000000a48947 */ /* 0x000fea0003800000 */
[----:B------:R-:W-:-:S04]  /*1610*/  FFMA R10, R0, 1.84467440737095516160e+19, RZ ;  /* 0x5f800000000a7823 */ /* 0x000fc800000000ff */
[----:B---3--:R-:W2:Y:S02]  /*1620*/  MUFU.RCP R7, R10 ;  /* 0x0000000a00077308 */ /* 0x008ea40000001000 */
[----:B--2---:R-:W-:-:S04]  /*1630*/  FFMA R0, R10, R7, -1 ;  /* 0xbf8000000a007423 */ /* 0x004fc80000000007 */
[----:B------:R-:W-:-:S04]  /*1640*/  FADD.FTZ R0, -R0, -RZ ;  /* 0x800000ff00007221 */ /* 0x000fc80000010100 */
[----:B------:R-:W-:-:S04]  /*1650*/  FFMA R0, R7, R0, R7 ;  /* 0x0000000007007223 */ /* 0x000fc80000000007 */
[----:B------:R-:W-:Y:S01]  /*1660*/  FFMA R7, R0, 1.84467440737095516160e+19, RZ ;  /* 0x5f80000000077823 */ /* 0x000fe200000000ff */
[----:B------:R-:W-:Y:S06]  /*1670*/  BRA `(.L_x_23) ;  /* 0x0000000000887947 */ /* 0x000fec0003800000 */
.L_x_22:
[----:B------:R-:W-:-:S05]  /*1680*/  VIADD R10, R7, 0xffffff03 ;  /* 0xffffff03070a7836 */ /* 0x000fca0000000000 */
[----:B------:R-:W-:-:S13]  /*1690*/  ISETP.GT.U32.AND P0, PT, R10, 0x1, PT ;  /* 0x000000010a00780c */ /* 0x000fda0003f04070 */
[----:B------:R-:W-:Y:S05]  /*16a0*/  @P0 BRA `(.L_x_24) ;  /* 0x0000000000780947 */ /* 0x000fea0003800000 */
[----:B------:R-:W-:Y:S01]  /*16b0*/  LOP3.LUT R11, R0, 0x7fffff, RZ, 0xc0, !PT ;  /* 0x007fffff000b7812 */ /* 0x000fe200078ec0ff */
[----:B------:R-:W-:-:S03]  /*16c0*/  HFMA2 R15, -RZ, RZ, 0, 1.78813934326171875e-07 ;  /* 0x00000003ff0f7431 */ /* 0x000fc600000001ff */
[----:B------:R-:W-:-:S04]  /*16d0*/  LOP3.LUT R11, R11, 0x3f800000, RZ, 0xfc, !PT ;  /* 0x3f8000000b0b7812 */ /* 0x000fc800078efcff */
[----:B------:R-:W0:Y:S01]  /*16e0*/  MUFU.RCP R12, R11 ;  /* 0x0000000b000c7308 */ /* 0x000e220000001000 */
[----:B------:R-:W-:Y:S01]  /*16f0*/  SHF.L.U32 R16, R15, R10, RZ ;  /* 0x0000000a0f107219 */ /* 0x000fe200000006ff */
[----:B0-----:R-:W-:-:S04]  /*1700*/  FFMA R13, R11, R12, -1 ;  /* 0xbf8000000b0d7423 */ /* 0x001fc8000000000c */
[----:B------:R-:W-:-:S04]  /*1710*/  FADD.FTZ R13, -R13, -RZ ;  /* 0x800000ff0d0d7221 */ /* 0x000fc80000010100 */
[CCC-:B------:R-:W-:Y:S01]  /*1720*/  FFMA.RM R14, R12.reuse, R13.reuse, R12.reuse ;  /* 0x0000000d0c0e7223 */ /* 0x1c0fe2000000400c */
[----:B------:R-:W-:-:S04]  /*1730*/  FFMA.RP R13, R12, R13, R12 ;  /* 0x0000000d0c0d7223 */ /* 0x000fc8000000800c */
[C---:B------:R-:W-:Y:S02]  /*1740*/  LOP3.LUT R12, R14.reuse, 0x7fffff, RZ, 0xc0, !PT ;  /* 0x007fffff0e0c7812 */ /* 0x040fe400078ec0ff */
[----:B------:R-:W-:Y:S02]  /*1750*/  FSETP.NEU.FTZ.AND P0, PT, R14, R13, PT ;  /* 0x0000000d0e00720b */ /* 0x000fe40003f1d000 */
[----:B------:R-:W-:Y:S02]  /*1760*/  LOP3.LUT R13, R12, 0x800000, RZ, 0xfc, !PT ;  /* 0x008000000c0d7812 */ /* 0x000fe400078efcff */
[----:B------:R-:W-:Y:S02]  /*1770*/  SEL R12, RZ, 0xffffffff, !P0 ;  /* 0xffffffffff0c7807 */ /* 0x000fe40004000000 */
[----:B------:R-:W-:-:S03]  /*1780*/  LOP3.LUT R11, R16, R13, RZ, 0xc0, !PT ;  /* 0x0000000d100b7212 */ /* 0x000fc600078ec0ff */
[----:B------:R-:W-:Y:S01]  /*1790*/  IMAD.MOV R12, RZ, RZ, -R12 ;  /* 0x000000ffff0c7224 */ /* 0x000fe200078e0a0c */
[----:B------:R-:W-:-:S04]  /*17a0*/  SHF.R.U32.HI R11, RZ, R10, R11 ;  /* 0x0000000aff0b7219 */ /* 0x000fc8000001160b */
[----:B------:R-:W-:Y:S02]  /*17b0*/  LOP3.LUT P1, RZ, R12, R10, R13, 0xf8, !PT ;  /* 0x0000000a0cff7212 */ /* 0x000fe4000782f80d */
[C---:B------:R-:W-:Y:S02]  /*17c0*/  LOP3.LUT P0, RZ, R11.reuse, 0x1, RZ, 0xc0, !PT ;  /* 0x000000010bff7812 */ /* 0x040fe4000780c0ff */
[----:B------:R-:W-:-:S04]  /*17d0*/  LOP3.LUT P2, RZ, R11, 0x2, RZ, 0xc0, !PT ;  /* 0x000000020bff7812 */ /* 0x000fc8000784c0ff */
[----:B------:R-:W-:Y:S02]  /*17e0*/  PLOP3.LUT P0, PT, P0, P1, P2, 0xe0, 0x0 ;  /* 0x000000000000781c */ /* 0x000fe40000703c20 */
[----:B------:R-:W-:Y:S02]  /*17f0*/  LOP3.LUT P1, RZ, R0, 0x7fffff, RZ, 0xc0, !PT ;  /* 0x007fffff00ff7812 */ /* 0x000fe4000782c0ff */
[----:B------:R-:W-:-:S04]  /*1800*/  SEL R10, RZ, 0x1, !P0 ;  /* 0x00000001ff0a7807 */ /* 0x000fc80004000000 */
[----:B------:R-:W-:-:S04]  /*1810*/  IADD3 R10, PT, PT, -R10, RZ, RZ ;  /* 0x000000ff0a0a7210 */ /* 0x000fc80007ffe1ff */
[----:B------:R-:W-:Y:S01]  /*1820*/  ISETP.GE.AND P0, PT, R10, RZ, PT ;  /* 0x000000ff0a00720c */ /* 0x000fe20003f06270 */
[----:B------:R-:W-:-:S05]  /*1830*/  VIADD R10, R7, 0xffffff04 ;  /* 0xffffff04070a7836 */ /* 0x000fca0000000000 */
[----:B------:R-:W-:-:S07]  /*1840*/  SHF.R.U32.HI R7, RZ, R10, R13 ;  /* 0x0000000aff077219 */ /* 0x000fce000001160d */
[----:B------:R-:W-:-:S05]  /*1850*/  @!P0 IADD3 R7, PT, PT, R7, 0x1, RZ ;  /* 0x0000000107078810 */ /* 0x000fca0007ffe0ff */
[----:B------:R-:W-:-:S05]  /*1860*/  @!P1 IMAD.SHL.U32 R7, R7, 0x2, RZ ;  /* 0x0000000207079824 */ /* 0x000fca00078e00ff */
[----:B------:R-:W-:Y:S01]  /*1870*/  LOP3.LUT R7, R7, 0x80000000, R0, 0xf8, !PT ;  /* 0x8000000007077812 */ /* 0x000fe200078ef800 */
[----:B------:R-:W-:Y:S06]  /*1880*/  BRA `(.L_x_23) ;  /* 0x0000000000047947 */ /* 0x000fec0003800000 */
.L_x_24:
[----:B------:R0:W1:Y:S02]  /*1890*/  MUFU.RCP R7, R0 ;  /* 0x0000000000077308 */ /* 0x0000640000001000 */
.L_x_23:
[----:B0123--:R-:W-:Y:S01]  /*18a0*/  MOV R0, R7 ;  /* 0x0000000700007202 */ /* 0x00ffe20000000f00 */
[----:B------:R-:W-:-:S04]  /*18b0*/  IMAD.MOV.U32 R7, RZ, RZ, 0x0 ;  /* 0x00000000ff077424 */ /* 0x000fc800078e00ff */
[----:B------:R-:W-:Y:S05]  /*18c0*/  RET.REL.NODEC R6 `(_Z14softmax_kernelPfii) ;  /* 0xffffffe406cc7950 */ /* 0x000fea0003c3ffff */
.L_x_25:
[----:B------:R-:W-:-:S00]  /*18d0*/  BRA `(.L_x_25) ;  /* 0xfffffffc00fc7947 */ /* 0x000fc0000383ffff */
[----:B------:R-:W-:-:S00]  /*18e0*/  NOP ;  /* 0x0000000000007918 */ /* 0x000fc00000000000 */
        /* <DEDUP_REMOVED lines=9> */
.L_x_78:


//--------------------- .text._Z17vector_add_kernelPKfS0_Pfi --------------------------
	.section	.text._Z17vector_add_kernelPKfS0_Pfi,"ax",@progbits
	.align	128
        .global         _Z17vector_add_kernelPKfS0_Pfi
        .type           _Z17vector_add_kernelPKfS0_Pfi,@function
        .size           _Z17vector_add_kernelPKfS0_Pfi,(.L_x_83 - _Z17vector_add_kernelPKfS0_Pfi)
        .other          _Z17vector_add_kernelPKfS0_Pfi,@"STO_CUDA_ENTRY STV_DEFAULT"
_Z17vector_add_kernelPKfS0_Pfi:
.text._Z17vector_add_kernelPKfS0_Pfi:
[----:B------:R-:W-:Y:S01]  /*0000*/  LDC R1, c[0x0][0x37c] ;  /* 0x0000df00ff017b82 */ /* 0x000fe20000000800 */
[----:B------:R-:W0:Y:S07]  /*0010*/  S2R R0, SR_TID.X ;  /* 0x0000000000007919 */ /* 0x000e2e0000002100 */
[----:B------:R-:W0:Y:S01]  /*0020*/  S2UR UR4, SR_CTAID.X ;  /* 0x00000000000479c3 */ /* 0x000e220000002500 */
[----:B------:R-:W1:Y:S07]  /*0030*/  LDCU UR5, c[0x0][0x398] ;  /* 0x00007300ff0577ac */ /* 0x000e6e0008000800 */
[----:B------:R-:W0:Y:S02]  /*0040*/  LDC R9, c[0x0][0x360] ;  /* 0x0000d800ff097b82 */ /* 0x000e240000000800 */
[----:B0-----:R-:W-:-:S05]  /*0050*/  IMAD R9, R9, UR4, R0 ;  /* 0x0000000409097c24 */ /* 0x001fca000f8e0200 */
[----:B-1----:R-:W-:-:S13]  /*0060*/  ISETP.GE.AND P0, PT, R9, UR5, PT ;  /* 0x0000000509007c0c */ /* 0x002fda000bf06270 */
[----:B------:R-:W-:Y:S05]  /*0070*/  @P0 EXIT ;  /* 0x000000000000094d */ /* 0x000fea0003800000 */
[----:B------:R-:W0:Y:S01]  /*0080*/  LDC.64 R2, c[0x0][0x380] ;  /* 0x0000e000ff027b82 */ /* 0x000e220000000a00 */
[----:B------:R-:W1:Y:S07]  /*0090*/  LDCU.64 UR4, c[0x0][0x358] ;  /* 0x00006b00ff0477ac */ /* 0x000e6e0008000a00 */
[----:B------:R-:W2:Y:S08]  /*00a0*/  LDC.64 R4, c[0x0][0x388] ;  /* 0x0000e200ff047b82 */ /* 0x000eb00000000a00 */
[----:B------:R-:W3:Y:S01]  /*00b0*/  LDC.64 R6, c[0x0][0x390] ;  /* 0x0000e400ff067b82 */ /* 0x000ee20000000a00 */
[----:B0-----:R-:W-:-:S06]  /*00c0*/  IMAD.WIDE R2, R9, 0x4, R2 ;  /* 0x0000000409027825 */ /* 0x001fcc00078e0202 */
[----:B-1----:R-:W4:Y:S01]  /*00d0*/  LDG.E.CONSTANT R2, desc[UR4][R2.64] ;  /* 0x0000000402027981 */ /* 0x002f22000c1e9900 */
[----:B--2---:R-:W-:-:S06]  /*00e0*/  IMAD.WIDE R4, R9, 0x4, R4 ;  /* 0x0000000409047825 */ /* 0x004fcc00078e0204 */
[----:B------:R-:W4:Y:S01]  /*00f0*/  LDG.E.CONSTANT R5, desc[UR4][R4.64] ;  /* 0x0000000404057981 */ /* 0x000f22000c1e9900 */
[----:B---3--:R-:W-:-:S04]  /*0100*/  IMAD.WIDE R6, R9, 0x4, R6 ;  /* 0x0000000409067825 */ /* 0x008fc800078e0206 */
[----:B----4-:R-:W-:-:S05]  /*0110*/  FADD R9, R2, R5 ;  /* 0x0000000502097221 */ /* 0x010fca0000000000 */
[----:B------:R-:W-:Y:S01]  /*0120*/  STG.E desc[UR4][R6.64], R9 ;  /* 0x0000000906007986 */ /* 0x000fe2000c101904 */
[----:B------:R-:W-:Y:S05]  /*0130*/  EXIT ;  /* 0x000000000000794d */ /* 0x000fea0003800000 */
.L_x_26:
        /* <DEDUP_REMOVED lines=12> */
.L_x_83:


//--------------------- .text._Z22elementwise_mul_kernelPKfS0_Pfi --------------------------
	.section	.text._Z22elementwise_mul_kernelPKfS0_Pfi,"ax",@progbits
	.align	128
        .global         _Z22elementwise_mul_kernelPKfS0_Pfi
        .type           _Z22elementwise_mul_kernelPKfS0_Pfi,@function
        .size           _Z22elementwise_mul_kernelPKfS0_Pfi,(.L_x_84 - _Z22elementwise_mul_kernelPKfS0_Pfi)
        .other          _Z22elementwise_mul_kernelPKfS0_Pfi,@"STO_CUDA_ENTRY STV_DEFAULT"
_Z22elementwise_mul_kernelPKfS0_Pfi:
.text._Z22elementwise_mul_kernelPKfS0_Pfi:
        /* <DEDUP_REMOVED lines=17> */
[----:B----4-:R-:W-:-:S05]  /*0110*/  FMUL R9, R2, R5 ;  /* 0x0000000502097220 */ /* 0x010fca0000400000 */
[----:B------:R-:W-:Y:S01]  /*0120*/  STG.E desc[UR4][R6.64], R9 ;  /* 0x0000000906007986 */ /* 0x000fe2000c101904 */
[----:B------:R-:W-:Y:S05]  /*0130*/  EXIT ;  /* 0x000000000000794d */ /* 0x000fea0003800000 */
.L_x_27:
        /* <DEDUP_REMOVED lines=12> */
.L_x_84:


//--------------------- .text._Z15silu_mul_kernelPKfS0_Pfi --------------------------
	.section	.text._Z15silu_mul_kernelPKfS0_Pfi,"ax",@progbits
	.align	128
        .global         _Z15silu_mul_kernelPKfS0_Pfi
        .type           _Z15silu_mul_kernelPKfS0_Pfi,@function
        .size           _Z15silu_mul_kernelPKfS0_Pfi,(.L_x_79 - _Z15silu_mul_kernelPKfS0_Pfi)
        .other          _Z15silu_mul_kernelPKfS0_Pfi,@"STO_CUDA_ENTRY STV_DEFAULT"
_Z15silu_mul_kernelPKfS0_Pfi:
.text._Z15silu_mul_kernelPKfS0_Pfi:
        /* <DEDUP_REMOVED lines=9> */
[----:B------:R-:W1:Y:S01]  /*0090*/  LDCU.64 UR4, c[0x0][0x358] ;  /* 0x00006b00ff0477ac */ /* 0x000e620008000a00 */
[----:B0-----:R-:W-:-:S05]  /*00a0*/  IMAD.WIDE R4, R2, 0x4, R4 ;  /* 0x0000000402047825 */ /* 0x001fca00078e0204 */
[----:B-1----:R-:W2:Y:S01]  /*00b0*/  LDG.E.CONSTANT R0, desc[UR4][R4.64] ;  /* 0x0000000404007981 */ /* 0x002ea2000c1e9900 */
[----:B------:R-:W-:Y:S01]  /*00c0*/  IMAD.MOV.U32 R3, RZ, RZ, 0x3bbb989d ;  /* 0x3bbb989dff037424 */ /* 0x000fe200078e00ff */
[----:B------:R-:W-:Y:S01]  /*00d0*/  BSSY.RECONVERGENT B0, `(.L_x_28) ;  /* 0x0000015000007945 */ /* 0x000fe20003800200 */
[----:B------:R-:W-:Y:S02]  /*00e0*/  IMAD.MOV.U32 R6, RZ, RZ, 0x437c0000 ;  /* 0x437c0000ff067424 */ /* 0x000fe400078e00ff */
[----:B--2---:R-:W-:-:S04]  /*00f0*/  FFMA.SAT R3, R0, -R3, 0.5 ;  /* 0x3f00000000037423 */ /* 0x004fc80000002803 */
[----:B------:R-:W-:-:S04]  /*0100*/  FFMA.RM R3, R3, R6, 12582913 ;  /* 0x4b40000103037423 */ /* 0x000fc80000004006 */
[C---:B------:R-:W-:Y:S01]  /*0110*/  FADD R7, R3.reuse, -12583039 ;  /* 0xcb40007f03077421 */ /* 0x040fe20000000000 */
[----:B------:R-:W-:-:S03]  /*0120*/  IMAD.SHL.U32 R3, R3, 0x800000, RZ ;  /* 0x0080000003037824 */ /* 0x000fc600078e00ff */
[----:B------:R-:W-:-:S04]  /*0130*/  FFMA R7, R0, -1.4426950216293334961, -R7 ;  /* 0xbfb8aa3b00077823 */ /* 0x000fc80000000807 */
[----:B------:R-:W-:-:S04]  /*0140*/  FFMA R7, R0, -1.925963033500011079e-08, R7 ;  /* 0xb2a5706000077823 */ /* 0x000fc80000000007 */
[----:B------:R-:W0:Y:S02]  /*0150*/  MUFU.EX2 R6, R7 ;  /* 0x0000000700067308 */ /* 0x000e240000000800 */
[----:B0-----:R-:W-:-:S06]  /*0160*/  FFMA R3, R3, R6, 1 ;  /* 0x3f80000003037423 */ /* 0x001fcc0000000006 */
[----:B------:R-:W0:Y:S08]  /*0170*/  MUFU.RCP R4, R3 ;  /* 0x0000000300047308 */ /* 0x000e300000001000 */
[----:B------:R-:W1:Y:S01]  /*0180*/  FCHK P0, R0, R3 ;  /* 0x0000000300007302 */ /* 0x000e620000000000 */
[----:B0-----:R-:W-:-:S04]  /*0190*/  FFMA R5, -R3, R4, 1 ;  /* 0x3f80000003057423 */ /* 0x001fc80000000104 */
[----:B------:R-:W-:-:S04]  /*01a0*/  FFMA R5, R4, R5, R4 ;  /* 0x0000000504057223 */ /* 0x000fc80000000004 */
[----:B------:R-:W-:-:S04]  /*01b0*/  FFMA R4, R0, R5, RZ ;  /* 0x0000000500047223 */ /* 0x000fc800000000ff */
[----:B------:R-:W-:-:S04]  /*01c0*/  FFMA R6, -R3, R4, R0 ;  /* 0x0000000403067223 */ /* 0x000fc80000000100 */
[----:B------:R-:W-:Y:S01]  /*01d0*/  FFMA R8, R5, R6, R4 ;  /* 0x0000000605087223 */ /* 0x000fe20000000004 */
[----:B-1----:R-:W-:Y:S06]  /*01e0*/  @!P0 BRA `(.L_x_29) ;  /* 0x00000000000c8947 */ /* 0x002fec0003800000 */
[----:B------:R-:W-:-:S07]  /*01f0*/  MOV R4, 0x210 ;  /* 0x0000021000047802 */ /* 0x000fce0000000f00 */
[----:B------:R-:W-:Y:S05]  /*0200*/  CALL.REL.NOINC `($__internal_1_$__cuda_sm3x_div_rn_noftz_f32_slowpath) ;  /* 0x0000000000287944 */ /* 0x000fea0003c00000 */
[----:B------:R-:W-:-:S07]  /*0210*/  IMAD.MOV.U32 R8, RZ, RZ, R0 ;  /* 0x000000ffff087224 */ /* 0x000fce00078e0000 */
.L_x_29:
[----:B------:R-:W-:Y:S05]  /*0220*/  BSYNC.RECONVERGENT B0 ;  /* 0x0000000000007941 */ /* 0x000fea0003800200 */
.L_x_28:
[----:B------:R-:W0:Y:S08]  /*0230*/  LDC.64 R4, c[0x0][0x388] ;  /* 0x0000e200ff047b82 */ /* 0x000e300000000a00 */
[----:B------:R-:W1:Y:S01]  /*0240*/  LDC.64 R6, c[0x0][0x390] ;  /* 0x0000e400ff067b82 */ /* 0x000e620000000a00 */
[----:B0-----:R-:W-:-:S06]  /*0250*/  IMAD.WIDE R4, R2, 0x4, R4 ;  /* 0x0000000402047825 */ /* 0x001fcc00078e0204 */
[----:B------:R-:W2:Y:S01]  /*0260*/  LDG.E.CONSTANT R5, desc[UR4][R4.64] ;  /* 0x0000000404057981 */ /* 0x000ea2000c1e9900 */
[----:B-1----:R-:W-:-:S04]  /*0270*/  IMAD.WIDE R2, R2, 0x4, R6 ;  /* 0x0000000402027825 */ /* 0x002fc800078e0206 */
[----:B--2---:R-:W-:-:S05]  /*0280*/  FMUL R7, R5, R8 ;  /* 0x0000000805077220 */ /* 0x004fca0000400000 */
[----:B------:R-:W-:Y:S01]  /*0290*/  STG.E desc[UR4][R2.64], R7 ;  /* 0x0000000702007986 */ /* 0x000fe2000c101904 */
[----:B------:R-:W-:Y:S05]  /*02a0*/  EXIT ;  /* 0x000000000000794d */ /* 0x000fea0003800000 */
        .weak           $__internal_1_$__cuda_sm3x_div_rn_noftz_f32_slowpath
        .type           $__internal_1_$__cuda_sm3x_div_rn_noftz_f32_slowpath,@function
        .size           $__internal_1_$__cuda_sm3x_div_rn_noftz_f32_slowpath,(.L_x_79 - $__internal_1_$__cuda_sm3x_div_rn_noftz_f32_slowpath)
$__internal_1_$__cuda_sm3x_div_rn_noftz_f32_slowpath:
[----:B------:R-:W-:Y:S01]  /*02b0*/  SHF.R.U32.HI R6, RZ, 0x17, R3 ;  /* 0x00000017ff067819 */ /* 0x000fe20000011603 */
[----:B------:R-:W-:Y:S01]  /*02c0*/  BSSY.RECONVERGENT B1, `(.L_x_30) ;  /* 0x0000064000017945 */ /* 0x000fe20003800200 */
[--C-:B------:R-:W-:Y:S01]  /*02d0*/  SHF.R.U32.HI R5, RZ, 0x17, R0.reuse ;  /* 0x00000017ff057819 */ /* 0x100fe20000011600 */
[----:B------:R-:W-:Y:S01]  /*02e0*/  IMAD.MOV.U32 R7, RZ, RZ, R0 ;  /* 0x000000ffff077224 */ /* 0x000fe200078e0000 */
[----:B------:R-:W-:Y:S02]  /*02f0*/  LOP3.LUT R6, R6, 0xff, RZ, 0xc0, !PT ;  /* 0x000000ff06067812 */ /* 0x000fe400078ec0ff */
[----:B------:R-:W-:Y:S02]  /*0300*/  LOP3.LUT R5, R5, 0xff, RZ, 0xc0, !PT ;  /* 0x000000ff05057812 */ /* 0x000fe400078ec0ff */
[----:B------:R-:W-:Y:S01]  /*0310*/  MOV R8, R3 ;  /* 0x0000000300087202 */ /* 0x000fe20000000f00 */
[----:B------:R-:W-:Y:S02]  /*0320*/  VIADD R11, R6, 0xffffffff ;  /* 0xffffffff060b7836 */ /* 0x000fe40000000000 */
[----:B------:R-:W-:-:S03]  /*0330*/  VIADD R10, R5, 0xffffffff ;  /* 0xffffffff050a7836 */ /* 0x000fc60000000000 */
[----:B------:R-:W-:-:S04]  /*0340*/  ISETP.GT.U32.AND P0, PT, R11, 0xfd, PT ;  /* 0x000000fd0b00780c */ /* 0x000fc80003f04070 */
[----:B------:R-:W-:-:S13]  /*0350*/  ISETP.GT.U32.OR P0, PT, R10, 0xfd, P0 ;  /* 0x000000fd0a00780c */ /* 0x000fda0000704470 */
[----:B------:R-:W-:Y:S01]  /*0360*/  @!P0 IMAD.MOV.U32 R9, RZ, RZ, RZ ;  /* 0x000000ffff098224 */ /* 0x000fe200078e00ff */
[----:B------:R-:W-:Y:S06]  /*0370*/  @!P0 BRA `(.L_x_31) ;  /* 0x00000000005c8947 */ /* 0x000fec0003800000 */
[----:B------:R-:W-:Y:S02]  /*0380*/  FSETP.GTU.FTZ.AND P0, PT, |R0|, +INF , PT ;  /* 0x7f8000000000780b */ /* 0x000fe40003f1c200 */
[----:B------:R-:W-:-:S04]  /*0390*/  FSETP.GTU.FTZ.AND P1, PT, |R3|, +INF , PT ;  /* 0x7f8000000300780b */ /* 0x000fc80003f3c200 */
[----:B------:R-:W-:-:S13]  /*03a0*/  PLOP3.LUT P0, PT, P0, P1, PT, 0xf8, 0x8f ;  /* 0x00000000008f781c */ /* 0x000fda0000703f70 */
[----:B------:R-:W-:Y:S05]  /*03b0*/  @P0 BRA `(.L_x_32) ;  /* 0x00000004004c0947 */ /* 0x000fea0003800000 */
[----:B------:R-:W-:-:S13]  /*03c0*/  LOP3.LUT P0, RZ, R8, 0x7fffffff, R7, 0xc8, !PT ;  /* 0x7fffffff08ff7812 */ /* 0x000fda000780c807 */
[----:B------:R-:W-:Y:S05]  /*03d0*/  @!P0 BRA `(.L_x_33) ;  /* 0x00000004003c8947 */ /* 0x000fea0003800000 */
[C---:B------:R-:W-:Y:S02]  /*03e0*/  FSETP.NEU.FTZ.AND P2, PT, |R0|.reuse, +INF , PT ;  /* 0x7f8000000000780b */ /* 0x040fe40003f5d200 */
[----:B------:R-:W-:Y:S02]  /*03f0*/  FSETP.NEU.FTZ.AND P1, PT, |R3|, +INF , PT ;  /* 0x7f8000000300780b */ /* 0x000fe40003f3d200 */
[----:B------:R-:W-:-:S11]  /*0400*/  FSETP.NEU.FTZ.AND P0, PT, |R0|, +INF , PT ;  /* 0x7f8000000000780b */ /* 0x000fd60003f1d200 */
[----:B------:R-:W-:Y:S05]  /*0410*/  @!P1 BRA !P2, `(.L_x_33) ;  /* 0x00000004002c9947 */ /* 0x000fea0005000000 */
[----:B------:R-:W-:-:S04]  /*0420*/  LOP3.LUT P2, RZ, R7, 0x7fffffff, RZ, 0xc0, !PT ;  /* 0x7fffffff07ff7812 */ /* 0x000fc8000784c0ff */
[----:B------:R-:W-:-:S13]  /*0430*/  PLOP3.LUT P1, PT, P1, P2, PT, 0x2f, 0xf2 ;  /* 0x0000000000f2781c */ /* 0x000fda0000f24577 */
[----:B------:R-:W-:Y:S05]  /*0440*/  @P1 BRA `(.L_x_34) ;  /* 0x0000000400181947 */ /* 0x000fea0003800000 */
[----:B------:R-:W-:-:S04]  /*0450*/  LOP3.LUT P1, RZ, R8, 0x7fffffff, RZ, 0xc0, !PT ;  /* 0x7fffffff08ff7812 */ /* 0x000fc8000782c0ff */
[----:B------:R-:W-:-:S13]  /*0460*/  PLOP3.LUT P0, PT, P0, P1, PT, 0x2f, 0xf2 ;  /* 0x0000000000f2781c */ /* 0x000fda0000702577 */
[----:B------:R-:W-:Y:S05]  /*0470*/  @P0 BRA `(.L_x_35) ;  /* 0x0000000400000947 */ /* 0x000fea0003800000 */
[----:B------:R-:W-:Y:S02]  /*0480*/  ISETP.GE.AND P0, PT, R10, RZ, PT ;  /* 0x000000ff0a00720c */ /* 0x000fe40003f06270 */
[----:B------:R-:W-:-:S11]  /*0490*/  ISETP.GE.AND P1, PT, R11, RZ, PT ;  /* 0x000000ff0b00720c */ /* 0x000fd60003f26270 */
[----:B------:R-:W-:Y:S02]  /*04a0*/  @P0 IMAD.MOV.U32 R9, RZ, RZ, RZ ;  /* 0x000000ffff090224 */ /* 0x000fe400078e00ff */
[----:B------:R-:W-:Y:S01]  /*04b0*/  @!P0 FFMA R7, R0, 1.84467440737095516160e+19, RZ ;  /* 0x5f80000000078823 */ /* 0x000fe200000000ff */
[----:B------:R-:W-:Y:S02]  /*04c0*/  @!P0 IMAD.MOV.U32 R9, RZ, RZ, -0x40 ;  /* 0xffffffc0ff098424 */ /* 0x000fe400078e00ff */
[----:B------:R-:W-:Y:S02]  /*04d0*/  @!P1 FFMA R8, R3, 1.84467440737095516160e+19, RZ ;  /* 0x5f80000003089823 */ /* 0x000fe400000000ff */
[----:B------:R-:W-:-:S07]  /*04e0*/  @!P1 VIADD R9, R9, 0x40 ;  /* 0x0000004009099836 */ /* 0x000fce0000000000 */
.L_x_31:
[----:B------:R-:W-:Y:S01]  /*04f0*/  LEA R3, R6, 0xc0800000, 0x17 ;  /* 0xc080000006037811 */ /* 0x000fe200078eb8ff */
[----:B------:R-:W-:Y:S01]  /*0500*/  BSSY.RECONVERGENT B2, `(.L_x_36) ;  /* 0x0000036000027945 */ /* 0x000fe20003800200 */
[----:B------:R-:W-:-:S03]  /*0510*/  IADD3 R5, PT, PT, R5, -0x7f, RZ ;  /* 0xffffff8105057810 */ /* 0x000fc60007ffe0ff */
[----:B------:R-:W-:Y:S01]  /*0520*/  IMAD.IADD R3, R8, 0x1, -R3 ;  /* 0x0000000108037824 */ /* 0x000fe200078e0a03 */
[C---:B------:R-:W-:Y:S01]  /*0530*/  IADD3 R6, PT, PT, R5.reuse, 0x7f, -R6 ;  /* 0x0000007f05067810 */ /* 0x040fe20007ffe806 */
[----:B------:R-:W-:Y:S02]  /*0540*/  IMAD R0, R5, -0x800000, R7 ;  /* 0xff80000005007824 */ /* 0x000fe400078e0207 */
[----:B------:R-:W0:Y:S01]  /*0550*/  MUFU.RCP R8, R3 ;  /* 0x0000000300087308 */ /* 0x000e220000001000 */
[----:B------:R-:W-:Y:S01]  /*0560*/  FADD.FTZ R11, -R3, -RZ ;  /* 0x800000ff030b7221 */ /* 0x000fe20000010100 */
[----:B------:R-:W-:-:S03]  /*0570*/  IMAD.IADD R6, R6, 0x1, R9 ;  /* 0x0000000106067824 */ /* 0x000fc600078e0209 */
[----:B0-----:R-:W-:-:S04]  /*0580*/  FFMA R13, R8, R11, 1 ;  /* 0x3f800000080d7423 */ /* 0x001fc8000000000b */
[----:B------:R-:W-:-:S04]  /*0590*/  FFMA R10, R8, R13, R8 ;  /* 0x0000000d080a7223 */ /* 0x000fc80000000008 */
[----:B------:R-:W-:-:S04]  /*05a0*/  FFMA R7, R0, R10, RZ ;  /* 0x0000000a00077223 */ /* 0x000fc800000000ff */
[----:B------:R-:W-:-:S04]  /*05b0*/  FFMA R8, R11, R7, R0 ;  /* 0x000000070b087223 */ /* 0x000fc80000000000 */
[----:B------:R-:W-:-:S04]  /*05c0*/  FFMA R7, R10, R8, R7 ;  /* 0x000000080a077223 */ /* 0x000fc80000000007 */
[----:B------:R-:W-:-:S04]  /*05d0*/  FFMA R8, R11, R7, R0 ;  /* 0x000000070b087223 */ /* 0x000fc80000000000 */
[----:B------:R-:W-:-:S05]  /*05e0*/  FFMA R0, R10, R8, R7 ;  /* 0x000000080a007223 */ /* 0x000fca0000000007 */
[----:B------:R-:W-:-:S04]  /*05f0*/  SHF.R.U32.HI R3, RZ, 0x17, R0 ;  /* 0x00000017ff037819 */ /* 0x000fc80000011600 */
[----:B------:R-:W-:-:S05]  /*0600*/  LOP3.LUT R3, R3, 0xff, RZ, 0xc0, !PT ;  /* 0x000000ff03037812 */ /* 0x000fca00078ec0ff */
[----:B------:R-:W-:-:S04]  /*0610*/  IMAD.IADD R9, R3, 0x1, R6 ;  /* 0x0000000103097824 */ /* 0x000fc800078e0206 */
[----:B------:R-:W-:-:S05]  /*0620*/  VIADD R3, R9, 0xffffffff ;  /* 0xffffffff09037836 */ /* 0x000fca0000000000 */
[----:B------:R-:W-:-:S13]  /*0630*/  ISETP.GE.U32.AND P0, PT, R3, 0xfe, PT ;  /* 0x000000fe0300780c */ /* 0x000fda0003f06070 */
[----:B------:R-:W-:Y:S05]  /*0640*/  @!P0 BRA `(.L_x_37) ;  /* 0x0000000000808947 */ /* 0x000fea0003800000 */
[----:B------:R-:W-:-:S13]  /*0650*/  ISETP.GT.AND P0, PT, R9, 0xfe, PT ;  /* 0x000000fe0900780c */ /* 0x000fda0003f04270 */
[----:B------:R-:W-:Y:S05]  /*0660*/  @P0 BRA `(.L_x_38) ;  /* 0x00000000006c0947 */ /* 0x000fea0003800000 */
[----:B------:R-:W-:-:S13]  /*0670*/  ISETP.GE.AND P0, PT, R9, 0x1, PT ;  /* 0x000000010900780c */ /* 0x000fda0003f06270 */
[----:B------:R-:W-:Y:S05]  /*0680*/  @P0 BRA `(.L_x_39) ;  /* 0x0000000000740947 */ /* 0x000fea0003800000 */
[----:B------:R-:W-:Y:S02]  /*0690*/  ISETP.GE.AND P0, PT, R9, -0x18, PT ;  /* 0xffffffe80900780c */ /* 0x000fe40003f06270 */
[----:B------:R-:W-:-:S11]  /*06a0*/  LOP3.LUT R0, R0, 0x80000000, RZ, 0xc0, !PT ;  /* 0x8000000000007812 */ /* 0x000fd600078ec0ff */
[----:B------:R-:W-:Y:S05]  /*06b0*/  @!P0 BRA `(.L_x_39) ;  /* 0x0000000000688947 */ /* 0x000fea0003800000 */
[CCC-:B------:R-:W-:Y:S01]  /*06c0*/  FFMA.RZ R3, R10.reuse, R8.reuse, R7.reuse ;  /* 0x000000080a037223 */ /* 0x1c0fe2000000c007 */
[CCC-:B------:R-:W-:Y:S01]  /*06d0*/  FFMA.RM R6, R10.reuse, R8.reuse, R7.reuse ;  /* 0x000000080a067223 */ /* 0x1c0fe20000004007 */
[C---:B------:R-:W-:Y:S02]  /*06e0*/  ISETP.NE.AND P2, PT, R9.reuse, RZ, PT ;  /* 0x000000ff0900720c */ /* 0x040fe40003f45270 */
[----:B------:R-:W-:Y:S02]  /*06f0*/  ISETP.NE.AND P1, PT, R9, RZ, PT ;  /* 0x000000ff0900720c */ /* 0x000fe40003f25270 */
[----:B------:R-:W-:Y:S01]  /*0700*/  LOP3.LUT R5, R3, 0x7fffff, RZ, 0xc0, !PT ;  /* 0x007fffff03057812 */ /* 0x000fe200078ec0ff */
[----:B------:R-:W-:Y:S01]  /*0710*/  FFMA.RP R3, R10, R8, R7 ;  /* 0x000000080a037223 */ /* 0x000fe20000008007 */
[C---:B------:R-:W-:Y:S01]  /*0720*/  VIADD R8, R9.reuse, 0x20 ;  /* 0x0000002009087836 */ /* 0x040fe20000000000 */
[----:B------:R-:W-:Y:S02]  /*0730*/  IADD3 R7, PT, PT, -R9, RZ, RZ ;  /* 0x000000ff09077210 */ /* 0x000fe40007ffe1ff */
[----:B------:R-:W-:-:S02]  /*0740*/  LOP3.LUT R5, R5, 0x800000, RZ, 0xfc, !PT ;  /* 0x0080000005057812 */ /* 0x000fc400078efcff */
[----:B------:R-:W-:Y:S02]  /*0750*/  FSETP.NEU.FTZ.AND P0, PT, R3, R6, PT ;  /* 0x000000060300720b */ /* 0x000fe40003f1d000 */
[----:B------:R-:W-:Y:S02]  /*0760*/  SHF.L.U32 R8, R5, R8, RZ ;  /* 0x0000000805087219 */ /* 0x000fe400000006ff */
[----:B------:R-:W-:Y:S02]  /*0770*/  SEL R6, R7, RZ, P2 ;  /* 0x000000ff07067207 */ /* 0x000fe40001000000 */
[----:B------:R-:W-:Y:S02]  /*0780*/  ISETP.NE.AND P1, PT, R8, RZ, P1 ;  /* 0x000000ff0800720c */ /* 0x000fe40000f25270 */
[----:B------:R-:W-:Y:S02]  /*0790*/  SHF.R.U32.HI R6, RZ, R6, R5 ;  /* 0x00000006ff067219 */ /* 0x000fe40000011605 */
[----:B------:R-:W-:-:S02]  /*07a0*/  PLOP3.LUT P0, PT, P0, P1, PT, 0xf8, 0x8f ;  /* 0x00000000008f781c */ /* 0x000fc40000703f70 */
[----:B------:R-:W-:Y:S02]  /*07b0*/  SHF.R.U32.HI R8, RZ, 0x1, R6 ;  /* 0x00000001ff087819 */ /* 0x000fe40000011606 */
[----:B------:R-:W-:-:S04]  /*07c0*/  SEL R3, RZ, 0x1, !P0 ;  /* 0x00000001ff037807 */ /* 0x000fc80004000000 */
[----:B------:R-:W-:-:S04]  /*07d0*/  LOP3.LUT R3, R3, 0x1, R8, 0xf8, !PT ;  /* 0x0000000103037812 */ /* 0x000fc800078ef808 */
[----:B------:R-:W-:-:S05]  /*07e0*/  LOP3.LUT R3, R3, R6, RZ, 0xc0, !PT ;  /* 0x0000000603037212 */ /* 0x000fca00078ec0ff */
[----:B------:R-:W-:-:S05]  /*07f0*/  IMAD.IADD R3, R8, 0x1, R3 ;  /* 0x0000000108037824 */ /* 0x000fca00078e0203 */
[----:B------:R-:W-:Y:S01]  /*0800*/  LOP3.LUT R0, R3, R0, RZ, 0xfc, !PT ;  /* 0x0000000003007212 */ /* 0x000fe200078efcff */
[----:B------:R-:W-:Y:S06]  /*0810*/  BRA `(.L_x_39) ;  /* 0x0000000000107947 */ /* 0x000fec0003800000 */
.L_x_38:
[----:B------:R-:W-:-:S04]  /*0820*/  LOP3.LUT R0, R0, 0x80000000, RZ, 0xc0, !PT ;  /* 0x8000000000007812 */ /* 0x000fc800078ec0ff */
[----:B------:R-:W-:Y:S01]  /*0830*/  LOP3.LUT R0, R0, 0x7f800000, RZ, 0xfc, !PT ;  /* 0x7f80000000007812 */ /* 0x000fe200078efcff */
[----:B------:R-:W-:Y:S06]  /*0840*/  BRA `(.L_x_39) ;  /* 0x0000000000047947 */ /* 0x000fec0003800000 */
.L_x_37:
[----:B------:R-:W-:-:S07]  /*0850*/  IMAD R0, R6, 0x800000, R0 ;  /* 0x0080000006007824 */ /* 0x000fce00078e0200 */
.L_x_39:
[----:B------:R-:W-:Y:S05]  /*0860*/  BSYNC.RECONVERGENT B2 ;  /* 0x0000000000027941 */ /* 0x000fea0003800200 */
.L_x_36:
[----:B------:R-:W-:Y:S05]  /*0870*/  BRA `(.L_x_40) ;  /* 0x0000000000207947 */ /* 0x000fea0003800000 */
.L_x_35:
[----:B------:R-:W-:-:S04]  /*0880*/  LOP3.LUT R0, R8, 0x80000000, R7, 0x48, !PT ;  /* 0x8000000008007812 */ /* 0x000fc800078e4807 */
[----:B------:R-:W-:Y:S01]  /*0890*/  LOP3.LUT R0, R0, 0x7f800000, RZ, 0xfc, !PT ;  /* 0x7f80000000007812 */ /* 0x000fe200078efcff */
[----:B------:R-:W-:Y:S06]  /*08a0*/  BRA `(.L_x_40) ;  /* 0x0000000000147947 */ /* 0x000fec0003800000 */
.L_x_34:
[----:B------:R-:W-:Y:S01]  /*08b0*/  LOP3.LUT R0, R8, 0x80000000, R7, 0x48, !PT ;  /* 0x8000000008007812 */ /* 0x000fe200078e4807 */
[----:B------:R-:W-:Y:S06]  /*08c0*/  BRA `(.L_x_40) ;  /* 0x00000000000c7947 */ /* 0x000fec0003800000 */
.L_x_33:
[----:B------:R-:W0:Y:S01]  /*08d0*/  MUFU.RSQ R0, -QNAN ;  /* 0xffc0000000007908 */ /* 0x000e220000001400 */
[----:B------:R-:W-:Y:S05]  /*08e0*/  BRA `(.L_x_40) ;  /* 0x0000000000047947 */ /* 0x000fea0003800000 */
.L_x_32:
[----:B------:R-:W-:-:S07]  /*08f0*/  FADD.FTZ R0, R0, R3 ;  /* 0x0000000300007221 */ /* 0x000fce0000010000 */
.L_x_40:
[----:B------:R-:W-:Y:S05]  /*0900*/  BSYNC.RECONVERGENT B1 ;  /* 0x0000000000017941 */ /* 0x000fea0003800200 */
.L_x_30:
[----:B------:R-:W-:-:S04]  /*0910*/  IMAD.MOV.U32 R5, RZ, RZ, 0x0 ;  /* 0x00000000ff057424 */ /* 0x000fc800078e00ff */
[----:B0-----:R-:W-:Y:S05]  /*0920*/  RET.REL.NODEC R4 `(_Z15silu_mul_kernelPKfS0_Pfi) ;  /* 0xfffffff404b47950 */ /* 0x001fea0003c3ffff */
.L_x_41:
        /* <DEDUP_REMOVED lines=13> */
.L_x_79:


//--------------------- .text._Z11silu_kernelPKfPfi --------------------------
	.section	.text._Z11silu_kernelPKfPfi,"ax",@progbits
	.align	128
        .global         _Z11silu_kernelPKfPfi
        .type           _Z11silu_kernelPKfPfi,@function
        .size           _Z11silu_kernelPKfPfi,(.L_x_80 - _Z11silu_kernelPKfPfi)
        .other          _Z11silu_kernelPKfPfi,@"STO_CUDA_ENTRY STV_DEFAULT"
_Z11silu_kernelPKfPfi:
.text._Z11silu_kernelPKfPfi:
        /* <DEDUP_REMOVED lines=32> */
[----:B------:R-:W-:Y:S05]  /*0200*/  CALL.REL.NOINC `($__internal_2_$__cuda_sm3x_div_rn_noftz_f32_slowpath) ;  /* 0x0000000000187944 */ /* 0x000fea0003c00000 */
[----:B------:R-:W-:-:S07]  /*0210*/  IMAD.MOV.U32 R9, RZ, RZ, R0 ;  /* 0x000000ffff097224 */ /* 0x000fce00078e0000 */
.L_x_43:
[----:B------:R-:W-:Y:S05]  /*0220*/  BSYNC.RECONVERGENT B0 ;  /* 0x0000000000007941 */ /* 0x000fea0003800200 */
.L_x_42:
[----:B------:R-:W0:Y:S02]  /*0230*/  LDC.64 R4, c[0x0][0x388] ;  /* 0x0000e200ff047b82 */ /* 0x000e240000000a00 */
[----:B0-----:R-:W-:-:S05]  /*0240*/  IMAD.WIDE R2, R2, 0x4, R4 ;  /* 0x0000000402027825 */ /* 0x001fca00078e0204 */
[----:B------:R-:W-:Y:S01]  /*0250*/  STG.E desc[UR4][R2.64], R9 ;  /* 0x0000000902007986 */ /* 0x000fe2000c101904 */
[----:B------:R-:W-:Y:S05]  /*0260*/  EXIT ;  /* 0x000000000000794d */ /* 0x000fea0003800000 */
        .weak           $__internal_2_$__cuda_sm3x_div_rn_noftz_f32_slowpath
        .type           $__internal_2_$__cuda_sm3x_div_rn_noftz_f32_slowpath,@function
        .size           $__internal_2_$__cuda_sm3x_div_rn_noftz_f32_slowpath,(.L_x_80 - $__internal_2_$__cuda_sm3x_div_rn_noftz_f32_slowpath)
$__internal_2_$__cuda_sm3x_div_rn_noftz_f32_slowpath:
[--C-:B------:R-:W-:Y:S01]  /*0270*/  SHF.R.U32.HI R6, RZ, 0x17, R3.reuse ;  /* 0x00000017ff067819 */ /* 0x100fe20000011603 */
[----:B------:R-:W-:Y:S01]  /*0280*/  BSSY.RECONVERGENT B1, `(.L_x_44) ;  /* 0x0000064000017945 */ /* 0x000fe20003800200 */
[--C-:B------:R-:W-:Y:S01]  /*0290*/  SHF.R.U32.HI R5, RZ, 0x17, R0.reuse ;  /* 0x00000017ff057819 */ /* 0x100fe20000011600 */
[----:B------:R-:W-:Y:S01]  /*02a0*/  IMAD.MOV.U32 R7, RZ, RZ, R0 ;  /* 0x000000ffff077224 */ /* 0x000fe200078e0000 */
[----:B------:R-:W-:Y:S01]  /*02b0*/  LOP3.LUT R6, R6, 0xff, RZ, 0xc0, !PT ;  /* 0x000000ff06067812 */ /* 0x000fe200078ec0ff */
[----:B------:R-:W-:Y:S01]  /*02c0*/  IMAD.MOV.U32 R8, RZ, RZ, R3 ;  /* 0x000000ffff087224 */ /* 0x000fe200078e0003 */
[----:B------:R-:W-:-:S03]  /*02d0*/  LOP3.LUT R5, R5, 0xff, RZ, 0xc0, !PT ;  /* 0x000000ff05057812 */ /* 0x000fc600078ec0ff */
        /* <DEDUP_REMOVED lines=27> */
[----:B------:R-:W-:-:S03]  /*0490*/  @!P1 FFMA R8, R3, 1.84467440737095516160e+19, RZ ;  /* 0x5f80000003089823 */ /* 0x000fc600000000ff */
[----:B------:R-:W-:-:S07]  /*04a0*/  @!P1 IADD3 R9, PT, PT, R9, 0x40, RZ ;  /* 0x0000004009099810 */ /* 0x000fce0007ffe0ff */
.L_x_45:
[----:B------:R-:W-:Y:S01]  /*04b0*/  LEA R3, R6, 0xc0800000, 0x17 ;  /* 0xc080000006037811 */ /* 0x000fe200078eb8ff */
[----:B------:R-:W-:Y:S01]  /*04c0*/  VIADD R5, R5, 0xffffff81 ;  /* 0xffffff8105057836 */ /* 0x000fe20000000000 */
[----:B------:R-:W-:Y:S03]  /*04d0*/  BSSY.RECONVERGENT B2, `(.L_x_50) ;  /* 0x0000035000027945 */ /* 0x000fe60003800200 */
        /* <DEDUP_REMOVED lines=32> */
[----:B------:R-:W-:Y:S01]  /*06e0*/  IADD3 R8, PT, PT, R9, 0x20, RZ ;  /* 0x0000002009087810 */ /* 0x000fe20007ffe0ff */
[----:B------:R-:W-:Y:S01]  /*06f0*/  IMAD.MOV R7, RZ, RZ, -R9 ;  /* 0x000000ffff077224 */ /* 0x000fe200078e0a09 */
        /* <DEDUP_REMOVED lines=14> */
.L_x_52:
[----:B------:R-:W-:-:S04]  /*07e0*/  LOP3.LUT R0, R0, 0x80000000, RZ, 0xc0, !PT ;  /* 0x8000000000007812 */ /* 0x000fc800078ec0ff */
[----:B------:R-:W-:Y:S01]  /*07f0*/  LOP3.LUT R0, R0, 0x7f800000, RZ, 0xfc, !PT ;  /* 0x7f80000000007812 */ /* 0x000fe200078efcff */
[----:B------:R-:W-:Y:S06]  /*0800*/  BRA `(.L_x_53) ;  /* 0x0000000000047947 */ /* 0x000fec0003800000 */
.L_x_51:
[----:B------:R-:W-:-:S07]  /*0810*/  IMAD R0, R6, 0x800000, R0 ;  /* 0x0080000006007824 */ /* 0x000fce00078e0200 */
.L_x_53:
[----:B------:R-:W-:Y:S05]  /*0820*/  BSYNC.RECONVERGENT B2 ;  /* 0x0000000000027941 */ /* 0x000fea0003800200 */
.L_x_50:
[----:B------:R-:W-:Y:S05]  /*0830*/  BRA `(.L_x_54) ;  /* 0x0000000000207947 */ /* 0x000fea0003800000 */
.L_x_49:
[----:B------:R-:W-:-:S04]  /*0840*/  LOP3.LUT R0, R8, 0x80000000, R7, 0x48, !PT ;  /* 0x8000000008007812 */ /* 0x000fc800078e4807 */
[----:B------:R-:W-:Y:S01]  /*0850*/  LOP3.LUT R0, R0, 0x7f800000, RZ, 0xfc, !PT ;  /* 0x7f80000000007812 */ /* 0x000fe200078efcff */
[----:B------:R-:W-:Y:S06]  /*0860*/  BRA `(.L_x_54) ;  /* 0x0000000000147947 */ /* 0x000fec0003800000 */
.L_x_48:
[----:B------:R-:W-:Y:S01]  /*0870*/  LOP3.LUT R0, R8, 0x80000000, R7, 0x48, !PT ;  /* 0x8000000008007812 */ /* 0x000fe200078e4807 */
[----:B------:R-:W-:Y:S06]  /*0880*/  BRA `(.L_x_54) ;  /* 0x00000000000c7947 */ /* 0x000fec0003800000 */
.L_x_47:
[----:B------:R-:W0:Y:S01]  /*0890*/  MUFU.RSQ R0, -QNAN ;  /* 0xffc0000000007908 */ /* 0x000e220000001400 */
[----:B------:R-:W-:Y:S05]  /*08a0*/  BRA `(.L_x_54) ;  /* 0x0000000000047947 */ /* 0x000fea0003800000 */
.L_x_46:
[----:B------:R-:W-:-:S07]  /*08b0*/  FADD.FTZ R0, R0, R3 ;  /* 0x0000000300007221 */ /* 0x000fce0000010000 */
.L_x_54:
[----:B------:R-:W-:Y:S05]  /*08c0*/  BSYNC.RECONVERGENT B1 ;  /* 0x0000000000017941 */ /* 0x000fea0003800200 */
.L_x_44:
[----:B------:R-:W-:-:S04]  /*08d0*/  IMAD.MOV.U32 R5, RZ, RZ, 0x0 ;  /* 0x00000000ff057424 */ /* 0x000fc800078e00ff */
[----:B0-----:R-:W-:Y:S05]  /*08e0*/  RET.REL.NODEC R4 `(_Z11silu_kernelPKfPfi) ;  /* 0xfffffff404c47950 */ /* 0x001fea0003c3ffff */
.L_x_55:
        /* <DEDUP_REMOVED lines=9> */
.L_x_80:


//--------------------- .text._Z15rms_norm_kernelPKfS0_Pfif --------------------------
	.section	.text._Z15rms_norm_kernelPKfS0_Pfif,"ax",@progbits
	.align	128
        .global         _Z15rms_norm_kernelPKfS0_Pfif
        .type           _Z15rms_norm_kernelPKfS0_Pfif,@function
        .size           _Z15rms_norm_kernelPKfS0_Pfif,(.L_x_81 - _Z15rms_norm_kernelPKfS0_Pfif)
        .other          _Z15rms_norm_kernelPKfS0_Pfif,@"STO_CUDA_ENTRY STV_DEFAULT"
_Z15rms_norm_kernelPKfS0_Pfif:
.text._Z15rms_norm_kernelPKfS0_Pfif:
[----:B------:R-:W-:Y:S01]  /*0000*/  LDC R1, c[0x0][0x37c] ;  /* 0x0000df00ff017b82 */ /* 0x000fe20000000800 */
[----:B------:R-:W0:Y:S01]  /*0010*/  S2R R19, SR_TID.X ;  /* 0x0000000000137919 */ /* 0x000e220000002100 */
[----:B------:R-:W0:Y:S06]  /*0020*/  LDCU UR4, c[0x0][0x398] ;  /* 0x00007300ff0477ac */ /* 0x000e2c0008000800 */
[----:B------:R-:W1:Y:S01]  /*0030*/  LDC R18, c[0x0][0x360] ;  /* 0x0000d800ff127b82 */ /* 0x000e620000000800 */
[----:B------:R-:W-:Y:S01]  /*0040*/  BSSY.RECONVERGENT B0, `(.L_x_56) ;  /* 0x0000047000007945 */ /* 0x000fe20003800200 */
[----:B------:R-:W-:Y:S01]  /*0050*/  IMAD.MOV.U32 R0, RZ, RZ, RZ ;  /* 0x000000ffff007224 */ /* 0x000fe200078e00ff */
[----:B------:R-:W2:Y:S01]  /*0060*/  LDCU.64 UR8, c[0x0][0x358] ;  /* 0x00006b00ff0877ac */ /* 0x000ea20008000a00 */
[----:B0-----:R-:W-:-:S13]  /*0070*/  ISETP.GE.AND P0, PT, R19, UR4, PT ;  /* 0x0000000413007c0c */ /* 0x001fda000bf06270 */
[----:B--2---:R-:W-:Y:S05]  /*0080*/  @P0 BRA `(.L_x_57) ;  /* 0x0000000400080947 */ /* 0x004fea0003800000 */
[----:B-1----:R-:W0:Y:S01]  /*0090*/  I2F.U32.RP R6, R18 ;  /* 0x0000001200067306 */ /* 0x002e220000209000 */
[----:B------:R-:W-:Y:S01]  /*00a0*/  IADD3 R0, PT, PT, R19, R18, RZ ;  /* 0x0000001213007210 */ /* 0x000fe20007ffe0ff */
[----:B------:R-:W-:Y:S01]  /*00b0*/  BSSY.RECONVERGENT B1, `(.L_x_58) ;  /* 0x000002c000017945 */ /* 0x000fe20003800200 */
[----:B------:R-:W-:Y:S01]  /*00c0*/  ISETP.NE.U32.AND P2, PT, R18, RZ, PT ;  /* 0x000000ff1200720c */ /* 0x000fe20003f45070 */
[----:B------:R-:W-:Y:S01]  /*00d0*/  IMAD.MOV.U32 R13, RZ, RZ, R19 ;  /* 0x000000ffff0d7224 */ /* 0x000fe200078e0013 */
[C---:B------:R-:W-:Y:S02]  /*00e0*/  ISETP.GE.U32.AND P0, PT, R0.reuse, UR4, PT ;  /* 0x0000000400007c0c */ /* 0x040fe4000bf06070 */
[----:B------:R-:W-:Y:S02]  /*00f0*/  VIMNMX.U32 R5, PT, PT, R0, UR4, !PT ;  /* 0x0000000400057c48 */ /* 0x000fe4000ffe0000 */
[----:B------:R-:W-:-:S04]  /*0100*/  SEL R4, RZ, 0x1, P0 ;  /* 0x00000001ff047807 */ /* 0x000fc80000000000 */
[----:B------:R-:W-:Y:S01]  /*0110*/  IADD3 R5, PT, PT, R5, -R0, -R4 ;  /* 0x8000000005057210 */ /* 0x000fe20007ffe804 */
[----:B0-----:R-:W0:Y:S02]  /*0120*/  MUFU.RCP R6, R6 ;  /* 0x0000000600067308 */ /* 0x001e240000001000 */
[----:B0-----:R-:W-:-:S06]  /*0130*/  VIADD R2, R6, 0xffffffe ;  /* 0x0ffffffe06027836 */ /* 0x001fcc0000000000 */
[----:B------:R0:W1:Y:S02]  /*0140*/  F2I.FTZ.U32.TRUNC.NTZ R3, R2 ;  /* 0x0000000200037305 */ /* 0x000064000021f000 */
[----:B0-----:R-:W-:Y:S02]  /*0150*/  IMAD.MOV.U32 R2, RZ, RZ, RZ ;  /* 0x000000ffff027224 */ /* 0x001fe400078e00ff */
[----:B-1----:R-:W-:-:S04]  /*0160*/  IMAD.MOV R7, RZ, RZ, -R3 ;  /* 0x000000ffff077224 */ /* 0x002fc800078e0a03 */
[----:B------:R-:W-:-:S04]  /*0170*/  IMAD R7, R7, R18, RZ ;  /* 0x0000001207077224 */ /* 0x000fc800078e02ff */
[----:B------:R-:W-:Y:S02]  /*0180*/  IMAD.HI.U32 R6, R3, R7, R2 ;  /* 0x0000000703067227 */ /* 0x000fe400078e0002 */
[----:B------:R-:W0:Y:S04]  /*0190*/  LDC.64 R2, c[0x0][0x380] ;  /* 0x0000e000ff027b82 */ /* 0x000e280000000a00 */
[----:B------:R-:W-:-:S04]  /*01a0*/  IMAD.HI.U32 R7, R6, R5, RZ ;  /* 0x0000000506077227 */ /* 0x000fc800078e00ff */
[----:B------:R-:W-:-:S04]  /*01b0*/  IMAD.MOV R0, RZ, RZ, -R7 ;  /* 0x000000ffff007224 */ /* 0x000fc800078e0a07 */
[----:B------:R-:W-:-:S05]  /*01c0*/  IMAD R5, R18, R0, R5 ;  /* 0x0000000012057224 */ /* 0x000fca00078e0205 */
[----:B------:R-:W-:-:S13]  /*01d0*/  ISETP.GE.U32.AND P0, PT, R5, R18, PT ;  /* 0x000000120500720c */ /* 0x000fda0003f06070 */
[----:B------:R-:W-:Y:S01]  /*01e0*/  @P0 IMAD.IADD R5, R5, 0x1, -R18 ;  /* 0x0000000105050824 */ /* 0x000fe200078e0a12 */
[----:B------:R-:W-:-:S04]  /*01f0*/  @P0 IADD3 R7, PT, PT, R7, 0x1, RZ ;  /* 0x0000000107070810 */ /* 0x000fc80007ffe0ff */
[----:B------:R-:W-:-:S13]  /*0200*/  ISETP.GE.U32.AND P1, PT, R5, R18, PT ;  /* 0x000000120500720c */ /* 0x000fda0003f26070 */
[----:B------:R-:W-:Y:S01]  /*0210*/  @P1 VIADD R7, R7, 0x1 ;  /* 0x0000000107071836 */ /* 0x000fe20000000000 */
[----:B------:R-:W-:-:S05]  /*0220*/  @!P2 LOP3.LUT R7, RZ, R18, RZ, 0x33, !PT ;  /* 0x00000012ff07a212 */ /* 0x000fca00078e33ff */
[----:B------:R-:W-:-:S05]  /*0230*/  IMAD.IADD R7, R4, 0x1, R7 ;  /* 0x0000000104077824 */ /* 0x000fca00078e0207 */
[C---:B------:R-:W-:Y:S02]  /*0240*/  LOP3.LUT R0, R7.reuse, 0x3, RZ, 0xc0, !PT ;  /* 0x0000000307007812 */ /* 0x040fe400078ec0ff */
[----:B------:R-:W-:Y:S02]  /*0250*/  ISETP.GE.U32.AND P1, PT, R7, 0x3, PT ;  /* 0x000000030700780c */ /* 0x000fe40003f26070 */
[----:B------:R-:W-:Y:S01]  /*0260*/  ISETP.NE.AND P0, PT, R0, 0x3, PT ;  /* 0x000000030000780c */ /* 0x000fe20003f05270 */
[----:B------:R-:W-:-:S12]  /*0270*/  HFMA2 R0, -RZ, RZ, 0, 0 ;  /* 0x00000000ff007431 */ /* 0x000fd800000001ff */
[----:B0-----:R-:W-:Y:S05]  /*0280*/  @!P0 BRA `(.L_x_59) ;  /* 0x0000000000388947 */ /* 0x001fea0003800000 */
[----:B------:R-:W0:Y:S01]  /*0290*/  LDC.64 R4, c[0x0][0x380] ;  /* 0x0000e000ff047b82 */ /* 0x000e220000000a00 */
[----:B------:R-:W-:Y:S02]  /*02a0*/  VIADD R0, R7, 0x1 ;  /* 0x0000000107007836 */ /* 0x000fe40000000000 */
[----:B------:R-:W-:-:S03]  /*02b0*/  IMAD.MOV.U32 R13, RZ, RZ, R19 ;  /* 0x000000ffff0d7224 */ /* 0x000fc600078e0013 */
[----:B------:R-:W-:Y:S02]  /*02c0*/  LOP3.LUT R6, R0, 0x3, RZ, 0xc0, !PT ;  /* 0x0000000300067812 */ /* 0x000fe400078ec0ff */
[----:B------:R-:W-:-:S03]  /*02d0*/  MOV R0, RZ ;  /* 0x000000ff00007202 */ /* 0x000fc60000000f00 */
[----:B------:R-:W-:Y:S02]  /*02e0*/  IMAD.MOV R6, RZ, RZ, -R6 ;  /* 0x000000ffff067224 */ /* 0x000fe400078e0a06 */
[----:B0-----:R-:W-:-:S07]  /*02f0*/  IMAD.WIDE.U32 R4, R19, 0x4, R4 ;  /* 0x0000000413047825 */ /* 0x001fce00078e0004 */
.L_x_60:
[----:B------:R0:W2:Y:S01]  /*0300*/  LDG.E.CONSTANT R7, desc[UR8][R4.64] ;  /* 0x0000000804077981 */ /* 0x0000a2000c1e9900 */
[----:B------:R-:W-:Y:S01]  /*0310*/  IADD3 R6, PT, PT, R6, 0x1, RZ ;  /* 0x0000000106067810 */ /* 0x000fe20007ffe0ff */
[----:B------:R-:W-:-:S03]  /*0320*/  IMAD.IADD R13, R18, 0x1, R13 ;  /* 0x00000001120d7824 */ /* 0x000fc600078e020d */
[----:B------:R-:W-:Y:S01]  /*0330*/  ISETP.NE.AND P0, PT, R6, RZ, PT ;  /* 0x000000ff0600720c */ /* 0x000fe20003f05270 */
[----:B0-----:R-:W-:-:S04]  /*0340*/  IMAD.WIDE.U32 R4, R18, 0x4, R4 ;  /* 0x0000000412047825 */ /* 0x001fc800078e0004 */
[----:B--2---:R-:W-:-:S08]  /*0350*/  FFMA R0, R7, R7, R0 ;  /* 0x0000000707007223 */ /* 0x004fd00000000000 */
[----:B------:R-:W-:Y:S05]  /*0360*/  @P0 BRA `(.L_x_60) ;  /* 0xfffffffc00e40947 */ /* 0x000fea000383ffff */
.L_x_59:
[----:B------:R-:W-:Y:S05]  /*0370*/  BSYNC.RECONVERGENT B1 ;  /* 0x0000000000017941 */ /* 0x000fea0003800200 */
.L_x_58:
[----:B------:R-:W-:Y:S05]  /*0380*/  @!P1 BRA `(.L_x_57) ;  /* 0x0000000000489947 */ /* 0x000fea0003800000 */
.L_x_61:
[----:B------:R-:W-:Y:S02]  /*0390*/  IMAD.IADD R7, R18, 0x1, R13 ;  /* 0x0000000112077824 */ /* 0x000fe400078e020d */
[----:B------:R-:W-:-:S03]  /*03a0*/  IMAD.WIDE.U32 R4, R13, 0x4, R2 ;  /* 0x000000040d047825 */ /* 0x000fc600078e0002 */
[C---:B------:R-:W-:Y:S01]  /*03b0*/  IADD3 R9, PT, PT, R7.reuse, R18, RZ ;  /* 0x0000001207097210 */ /* 0x040fe20007ffe0ff */
[----:B------:R-:W-:Y:S02]  /*03c0*/  IMAD.WIDE.U32 R6, R7, 0x4, R2 ;  /* 0x0000000407067825 */ /* 0x000fe400078e0002 */
[----:B------:R-:W2:Y:S02]  /*03d0*/  LDG.E.CONSTANT R5, desc[UR8][R4.64] ;  /* 0x0000000804057981 */ /* 0x000ea4000c1e9900 */
[C---:B------:R-:W-:Y:S02]  /*03e0*/  IMAD.IADD R13, R9.reuse, 0x1, R18 ;  /* 0x00000001090d7824 */ /* 0x040fe400078e0212 */
[--C-:B------:R-:W-:Y:S01]  /*03f0*/  IMAD.WIDE.U32 R8, R9, 0x4, R2.reuse ;  /* 0x0000000409087825 */ /* 0x100fe200078e0002 */
[----:B------:R-:W3:Y:S03]  /*0400*/  LDG.E.CONSTANT R7, desc[UR8][R6.64] ;  /* 0x0000000806077981 */ /* 0x000ee6000c1e9900 */
[----:B------:R-:W-:-:S02]  /*0410*/  IMAD.WIDE.U32 R10, R13, 0x4, R2 ;  /* 0x000000040d0a7825 */ /* 0x000fc400078e0002 */
[----:B------:R-:W4:Y:S04]  /*0420*/  LDG.E.CONSTANT R9, desc[UR8][R8.64] ;  /* 0x0000000808097981 */ /* 0x000f28000c1e9900 */
[----:B------:R-:W5:Y:S01]  /*0430*/  LDG.E.CONSTANT R11, desc[UR8][R10.64] ;  /* 0x000000080a0b7981 */ /* 0x000f62000c1e9900 */
[----:B------:R-:W-:-:S05]  /*0440*/  IMAD.IADD R13, R13, 0x1, R18 ;  /* 0x000000010d0d7824 */ /* 0x000fca00078e0212 */
[----:B------:R-:W-:Y:S01]  /*0450*/  ISETP.GE.AND P0, PT, R13, UR4, PT ;  /* 0x000000040d007c0c */ /* 0x000fe2000bf06270 */
[----:B--2---:R-:W-:-:S04]  /*0460*/  FFMA R0, R5, R5, R0 ;  /* 0x0000000505007223 */ /* 0x004fc80000000000 */
[----:B---3--:R-:W-:-:S04]  /*0470*/  FFMA R0, R7, R7, R0 ;  /* 0x0000000707007223 */ /* 0x008fc80000000000 */
[----:B----4-:R-:W-:-:S04]  /*0480*/  FFMA R0, R9, R9, R0 ;  /* 0x0000000909007223 */ /* 0x010fc80000000000 */
[----:B-----5:R-:W-:Y:S01]  /*0490*/  FFMA R0, R11, R11, R0 ;  /* 0x0000000b0b007223 */ /* 0x020fe20000000000 */
[----:B------:R-:W-:Y:S06]  /*04a0*/  @!P0 BRA `(.L_x_61) ;  /* 0xfffffffc00b88947 */ /* 0x000fec000383ffff */
.L_x_57:
[----:B------:R-:W-:Y:S05]  /*04b0*/  BSYNC.RECONVERGENT B0 ;  /* 0x0000000000007941 */ /* 0x000fea0003800200 */
.L_x_56:
[----:B------:R-:W0:Y:S01]  /*04c0*/  S2UR UR5, SR_CgaCtaId ;  /* 0x00000000000579c3 */ /* 0x000e220000008800 */
[----:B------:R-:W-:Y:S01]  /*04d0*/  UMOV UR4, 0x400 ;  /* 0x0000040000047882 */ /* 0x000fe20000000000 */
[----:B-1----:R-:W-:Y:S01]  /*04e0*/  ISETP.GE.U32.AND P0, PT, R18, 0x2, PT ;  /* 0x000000021200780c */ /* 0x002fe20003f06070 */
[----:B------:R-:W1:Y:S05]  /*04f0*/  LDCU UR7, c[0x0][0x398] ;  /* 0x00007300ff0777ac */ /* 0x000e6a0008000800 */
[----:B------:R-:W2:Y:S01]  /*0500*/  S2UR UR6, SR_CgaCtaId ;  /* 0x00000000000679c3 */ /* 0x000ea20000008800 */
[----:B0-----:R-:W-:-:S03]  /*0510*/  ULEA UR4, UR5, UR4, 0x18 ;  /* 0x0000000405047291 */ /* 0x001fc6000f8ec0ff */
[----:B------:R-:W-:-:S03]  /*0520*/  UMOV UR5, 0x400 ;  /* 0x0000040000057882 */ /* 0x000fc60000000000 */
[----:B------:R-:W-:Y:S01]  /*0530*/  LEA R4, R19, UR4, 0x2 ;  /* 0x0000000413047c11 */ /* 0x000fe2000f8e10ff */
[----:B--2---:R-:W-:-:S04]  /*0540*/  ULEA UR5, UR6, UR5, 0x18 ;  /* 0x0000000506057291 */ /* 0x004fc8000f8ec0ff */
[----:B------:R0:W-:Y:S01]  /*0550*/  STS [R4], R0 ;  /* 0x0000000004007388 */ /* 0x0001e20000000800 */
[----:B------:R-:W-:Y:S06]  /*0560*/  BAR.SYNC.DEFER_BLOCKING 0x0 ;  /* 0x0000000000007b1d */ /* 0x000fec0000010000 */
[----:B-1----:R-:W-:Y:S05]  /*0570*/  @!P0 BRA `(.L_x_62) ;  /* 0x0000000000308947 */ /* 0x002fea0003800000 */
[----:B0-----:R-:W-:-:S07]  /*0580*/  MOV R0, R18 ;  /* 0x0000001200007202 */ /* 0x001fce0000000f00 */
.L_x_63:
[----:B------:R-:W-:-:S04]  /*0590*/  SHF.R.U32.HI R5, RZ, 0x1, R0 ;  /* 0x00000001ff057819 */ /* 0x000fc80000011600 */
[----:B------:R-:W-:-:S13]  /*05a0*/  ISETP.GE.U32.AND P0, PT, R19, R5, PT ;  /* 0x000000051300720c */ /* 0x000fda0003f06070 */
[----:B------:R-:W-:Y:S01]  /*05b0*/  @!P0 IMAD R2, R5, 0x4, R4 ;  /* 0x0000000405028824 */ /* 0x000fe200078e0204 */
[----:B------:R-:W-:Y:S05]  /*05c0*/  @!P0 LDS R3, [R4] ;  /* 0x0000000004038984 */ /* 0x000fea0000000800 */
[----:B------:R-:W0:Y:S02]  /*05d0*/  @!P0 LDS R2, [R2] ;  /* 0x0000000002028984 */ /* 0x000e240000000800 */
[----:B0-----:R-:W-:-:S05]  /*05e0*/  @!P0 FADD R3, R2, R3 ;  /* 0x0000000302038221 */ /* 0x001fca0000000000 */
[----:B------:R1:W-:Y:S01]  /*05f0*/  @!P0 STS [R4], R3 ;  /* 0x0000000304008388 */ /* 0x0003e20000000800 */
[----:B------:R-:W-:Y:S01]  /*0600*/  BAR.SYNC.DEFER_BLOCKING 0x0 ;  /* 0x0000000000007b1d */ /* 0x000fe20000010000 */
[----:B------:R-:W-:Y:S01]  /*0610*/  ISETP.GT.U32.AND P0, PT, R0, 0x3, PT ;  /* 0x000000030000780c */ /* 0x000fe20003f04070 */
[----:B------:R-:W-:-:S12]  /*0620*/  IMAD.MOV.U32 R0, RZ, RZ, R5 ;  /* 0x000000ffff007224 */ /* 0x000fd800078e0005 */
[----:B-1----:R-:W-:Y:S05]  /*0630*/  @P0 BRA `(.L_x_63) ;  /* 0xfffffffc00d40947 */ /* 0x002fea000383ffff */
.L_x_62:
[----:B0-----:R-:W0:Y:S01]  /*0640*/  LDS R0, [UR5] ;  /* 0x00000005ff007984 */ /* 0x001e220008000800 */
[----:B------:R-:W-:Y:S02]  /*0650*/  I2FP.F32.S32 R3, UR7 ;  /* 0x0000000700037c45 */ /* 0x000fe40008201400 */
[----:B------:R-:W-:Y:S02]  /*0660*/  ISETP.GE.AND P2, PT, R19, UR7, PT ;  /* 0x0000000713007c0c */ /* 0x000fe4000bf46270 */
[----:B------:R-:W1:Y:S02]  /*0670*/  MUFU.RCP R2, R3 ;  /* 0x0000000300027308 */ /* 0x000e640000001000 */
[----:B-1----:R-:W-:-:S04]  /*0680*/  FFMA R5, -R3, R2, 1 ;  /* 0x3f80000003057423 */ /* 0x002fc80000000102 */
[----:B------:R-:W-:Y:S02]  /*0690*/  FFMA R5, R2, R5, R2 ;  /* 0x0000000502057223 */ /* 0x000fe40000000002 */
[----:B0-----:R-:W0:Y:S02]  /*06a0*/  FCHK P0, R0, R3 ;  /* 0x0000000300007302 */ /* 0x001e240000000000 */
[----:B------:R-:W-:-:S04]  /*06b0*/  FFMA R2, R0, R5, RZ ;  /* 0x0000000500027223 */ /* 0x000fc800000000ff */
[----:B------:R-:W-:-:S04]  /*06c0*/  FFMA R4, -R3, R2, R0 ;  /* 0x0000000203047223 */ /* 0x000fc80000000100 */
[----:B------:R-:W-:Y:S01]  /*06d0*/  FFMA R2, R5, R4, R2 ;  /* 0x0000000405027223 */ /* 0x000fe20000000002 */
[----:B0-----:R-:W-:Y:S06]  /*06e0*/  @!P0 BRA `(.L_x_64) ;  /* 0x00000000000c8947 */ /* 0x001fec0003800000 */
[----:B------:R-:W-:-:S07]  /*06f0*/  MOV R2, 0x710 ;  /* 0x0000071000027802 */ /* 0x000fce0000000f00 */
[----:B------:R-:W-:Y:S05]  /*0700*/  CALL.REL.NOINC `($__internal_3_$__cuda_sm3x_div_rn_noftz_f32_slowpath) ;  /* 0x0000000400a07944 */ /* 0x000fea0003c00000 */
[----:B------:R-:W-:-:S07]  /*0710*/  MOV R2, R0 ;  /* 0x0000000000027202 */ /* 0x000fce0000000f00 */
.L_x_64:
[----:B------:R-:W0:Y:S02]  /*0720*/  LDCU UR4, c[0x0][0x39c] ;  /* 0x00007380ff0477ac */ /* 0x000e240008000800 */
[----:B0-----:R-:W-:Y:S01]  /*0730*/  FADD R8, R2, UR4 ;  /* 0x0000000402087e21 */ /* 0x001fe20008000000 */
[----:B------:R-:W-:Y:S06]  /*0740*/  @P2 EXIT ;  /* 0x000000000000294d */ /* 0x000fec0003800000 */
[----:B------:R-:W0:Y:S01]  /*0750*/  I2F.U32.RP R5, R18 ;  /* 0x0000001200057306 */ /* 0x000e220000209000 */
[----:B------:R-:W1:Y:S01]  /*0760*/  LDCU UR12, c[0x0][0x398] ;  /* 0x00007300ff0c77ac */ /* 0x000e620008000800 */
[----:B------:R-:W-:Y:S01]  /*0770*/  IADD3 R4, PT, PT, R19, R18, RZ ;  /* 0x0000001213047210 */ /* 0x000fe20007ffe0ff */
[----:B------:R-:W-:Y:S01]  /*0780*/  BSSY.RECONVERGENT B0, `(.L_x_65) ;  /* 0x0000038000007945 */ /* 0x000fe20003800200 */
[----:B------:R-:W-:Y:S01]  /*0790*/  ISETP.NE.U32.AND P3, PT, R18, RZ, PT ;  /* 0x000000ff1200720c */ /* 0x000fe20003f65070 */
[----:B------:R-:W2:Y:S01]  /*07a0*/  LDCU.64 UR10, c[0x0][0x390] ;  /* 0x00007200ff0a77ac */ /* 0x000ea20008000a00 */
[----:B------:R-:W3:Y:S02]  /*07b0*/  LDCU.128 UR4, c[0x0][0x380] ;  /* 0x00007000ff0477ac */ /* 0x000ee40008000c00 */
[----:B0-----:R-:W0:Y:S01]  /*07c0*/  MUFU.RCP R5, R5 ;  /* 0x0000000500057308 */ /* 0x001e220000001000 */
[C---:B-1----:R-:W-:Y:S02]  /*07d0*/  ISETP.GE.AND P0, PT, R4.reuse, UR12, PT ;  /* 0x0000000c04007c0c */ /* 0x042fe4000bf06270 */
[----:B------:R-:W-:-:S02]  /*07e0*/  VIMNMX R0, PT, PT, R4, UR12, !PT ;  /* 0x0000000c04007c48 */ /* 0x000fc4000ffe0100 */
[----:B------:R-:W-:Y:S02]  /*07f0*/  SEL R9, RZ, 0x1, P0 ;  /* 0x00000001ff097807 */ /* 0x000fe40000000000 */
[----:B------:R-:W-:Y:S01]  /*0800*/  FSETP.GEU.AND P0, PT, |R8|, 1.175494350822287508e-38, PT ;  /* 0x008000000800780b */ /* 0x000fe20003f0e200 */
[----:B0-----:R-:W-:-:S04]  /*0810*/  VIADD R2, R5, 0xffffffe ;  /* 0x0ffffffe05027836 */ /* 0x001fc80000000000 */
[----:B------:R0:W1:Y:S08]  /*0820*/  F2I.FTZ.U32.TRUNC.NTZ R3, R2 ;  /* 0x0000000200037305 */ /* 0x000070000021f000 */
[----:B------:R-:W-:Y:S01]  /*0830*/  @!P0 FMUL R8, R8, 16777216 ;  /* 0x4b80000008088820 */ /* 0x000fe20000400000 */
[----:B0-----:R-:W-:Y:S02]  /*0840*/  IMAD.MOV.U32 R2, RZ, RZ, RZ ;  /* 0x000000ffff027224 */ /* 0x001fe400078e00ff */
[----:B-1----:R-:W-:-:S04]  /*0850*/  IMAD.MOV R7, RZ, RZ, -R3 ;  /* 0x000000ffff077224 */ /* 0x002fc800078e0a03 */
[----:B------:R-:W-:-:S04]  /*0860*/  IMAD R7, R7, R18, RZ ;  /* 0x0000001207077224 */ /* 0x000fc800078e02ff */
[----:B------:R-:W-:Y:S01]  /*0870*/  IMAD.HI.U32 R10, R3, R7, R2 ;  /* 0x00000007030a7227 */ /* 0x000fe200078e0002 */
[----:B------:R-:W-:Y:S01]  /*0880*/  IADD3 R3, PT, PT, R0, -R4, -R9 ;  /* 0x8000000400037210 */ /* 0x000fe20007ffe809 */
[----:B------:R-:W0:Y:S04]  /*0890*/  LDC.64 R6, c[0x0][0x380] ;  /* 0x0000e000ff067b82 */ /* 0x000e280000000a00 */
[----:B------:R-:W-:-:S04]  /*08a0*/  IMAD.HI.U32 R10, R10, R3, RZ ;  /* 0x000000030a0a7227 */ /* 0x000fc800078e00ff */
[----:B------:R-:W-:Y:S01]  /*08b0*/  IMAD.MOV R0, RZ, RZ, -R10 ;  /* 0x000000ffff007224 */ /* 0x000fe200078e0a0a */
[----:B------:R-:W1:Y:S03]  /*08c0*/  LDC.64 R4, c[0x0][0x390] ;  /* 0x0000e400ff047b82 */ /* 0x000e660000000a00 */
[----:B------:R-:W-:Y:S02]  /*08d0*/  IMAD R3, R18, R0, R3 ;  /* 0x0000000012037224 */ /* 0x000fe400078e0203 */
[----:B------:R-:W4:Y:S03]  /*08e0*/  MUFU.RSQ R0, R8 ;  /* 0x0000000800007308 */ /* 0x000f260000001400 */
[----:B------:R-:W-:-:S13]  /*08f0*/  ISETP.GE.U32.AND P1, PT, R3, R18, PT ;  /* 0x000000120300720c */ /* 0x000fda0003f26070 */
[-C--:B------:R-:W-:Y:S01]  /*0900*/  @P1 IADD3 R3, PT, PT, R3, -R18.reuse, RZ ;  /* 0x8000001203031210 */ /* 0x080fe20007ffe0ff */
[----:B------:R-:W-:Y:S02]  /*0910*/  @P1 VIADD R10, R10, 0x1 ;  /* 0x000000010a0a1836 */ /* 0x000fe40000000000 */
[----:B----4-:R-:W-:Y:S01]  /*0920*/  @!P0 FMUL R0, R0, 4096 ;  /* 0x4580000000008820 */ /* 0x010fe20000400000 */
[-C--:B------:R-:W-:Y:S02]  /*0930*/  ISETP.GE.U32.AND P2, PT, R3, R18.reuse, PT ;  /* 0x000000120300720c */ /* 0x080fe40003f46070 */
[----:B------:R-:W4:Y:S11]  /*0940*/  LDC.64 R2, c[0x0][0x388] ;  /* 0x0000e200ff027b82 */ /* 0x000f360000000a00 */
[----:B------:R-:W-:Y:S01]  /*0950*/  @P2 VIADD R10, R10, 0x1 ;  /* 0x000000010a0a2836 */ /* 0x000fe20000000000 */
[----:B------:R-:W-:-:S04]  /*0960*/  @!P3 LOP3.LUT R10, RZ, R18, RZ, 0x33, !PT ;  /* 0x00000012ff0ab212 */ /* 0x000fc800078e33ff */
[----:B------:R-:W-:-:S04]  /*0970*/  IADD3 R10, PT, PT, R9, R10, RZ ;  /* 0x0000000a090a7210 */ /* 0x000fc80007ffe0ff */
[C---:B------:R-:W-:Y:S02]  /*0980*/  LOP3.LUT R9, R10.reuse, 0x3, RZ, 0xc0, !PT ;  /* 0x000000030a097812 */ /* 0x040fe400078ec0ff */
[----:B------:R-:W-:Y:S02]  /*0990*/  ISETP.GE.U32.AND P1, PT, R10, 0x3, PT ;  /* 0x000000030a00780c */ /* 0x000fe40003f26070 */
[----:B------:R-:W-:-:S13]  /*09a0*/  ISETP.NE.AND P2, PT, R9, 0x3, PT ;  /* 0x000000030900780c */ /* 0x000fda0003f45270 */
[----:B0123--:R-:W-:Y:S05]  /*09b0*/  @!P2 BRA `(.L_x_66) ;  /* 0x000000000050a947 */ /* 0x00ffea0003800000 */
[----:B------:R-:W-:-:S05]  /*09c0*/  VIADD R8, R10, 0x1 ;  /* 0x000000010a087836 */ /* 0x000fca0000000000 */
[----:B------:R-:W-:Y:S01]  /*09d0*/  LOP3.LUT R10, R8, 0x3, RZ, 0xc0, !PT ;  /* 0x00000003080a7812 */ /* 0x000fe200078ec0ff */
[----:B------:R-:W-:-:S04]  /*09e0*/  IMAD.WIDE.U32 R8, R19, 0x4, RZ ;  /* 0x0000000413087825 */ /* 0x000fc800078e00ff */
[----:B------:R-:W-:Y:S02]  /*09f0*/  IMAD R19, R10, R18, R19 ;  /* 0x000000120a137224 */ /* 0x000fe400078e0213 */
[----:B------:R-:W-:-:S07]  /*0a00*/  IMAD.MOV R16, RZ, RZ, -R10 ;  /* 0x000000ffff107224 */ /* 0x000fce00078e0a0a */
.L_x_67:
[C---:B------:R-:W-:Y:S02]  /*0a10*/  IADD3 R10, P0, PT, R8.reuse, UR4, RZ ;  /* 0x00000004080a7c10 */ /* 0x040fe4000ff1e0ff */
[----:B------:R-:W-:Y:S02]  /*0a20*/  IADD3 R12, P2, PT, R8, UR6, RZ ;  /* 0x00000006080c7c10 */ /* 0x000fe4000ff5e0ff */
[C---:B------:R-:W-:Y:S02]  /*0a30*/  IADD3.X R11, PT, PT, R9.reuse, UR5, RZ, P0, !PT ;  /* 0x00000005090b7c10 */ /* 0x040fe400087fe4ff */
[----:B------:R-:W-:-:S04]  /*0a40*/  IADD3.X R13, PT, PT, R9, UR7, RZ, P2, !PT ;  /* 0x00000007090d7c10 */ /* 0x000fc800097fe4ff */
[----:B------:R-:W2:Y:S04]  /*0a50*/  LDG.E.CONSTANT R11, desc[UR8][R10.64] ;  /* 0x000000080a0b7981 */ /* 0x000ea8000c1e9900 */
[----:B------:R-:W3:Y:S01]  /*0a60*/  LDG.E.CONSTANT R12, desc[UR8][R12.64] ;  /* 0x000000080c0c7981 */ /* 0x000ee2000c1e9900 */
[----:B0-----:R-:W-:Y:S02]  /*0a70*/  IADD3 R14, P0, PT, R8, UR10, RZ ;  /* 0x0000000a080e7c10 */ /* 0x001fe4000ff1e0ff */
[----:B------:R-:W-:Y:S02]  /*0a80*/  IADD3 R16, PT, PT, R16, 0x1, RZ ;  /* 0x0000000110107810 */ /* 0x000fe40007ffe0ff */
[----:B------:R-:W-:Y:S01]  /*0a90*/  IADD3.X R15, PT, PT, R9, UR11, RZ, P0, !PT ;  /* 0x0000000b090f7c10 */ /* 0x000fe200087fe4ff */
[----:B------:R-:W-:Y:S01]  /*0aa0*/  IMAD.WIDE.U32 R8, R18, 0x4, R8 ;  /* 0x0000000412087825 */ /* 0x000fe200078e0008 */
[----:B------:R-:W-:-:S03]  /*0ab0*/  ISETP.NE.AND P0, PT, R16, RZ, PT ;  /* 0x000000ff1000720c */ /* 0x000fc60003f05270 */
[----:B--2---:R-:W-:-:S04]  /*0ac0*/  FMUL R17, R0, R11 ;  /* 0x0000000b00117220 */ /* 0x004fc80000400000 */
[----:B---3--:R-:W-:-:S05]  /*0ad0*/  FMUL R17, R17, R12 ;  /* 0x0000000c11117220 */ /* 0x008fca0000400000 */
[----:B------:R0:W-:Y:S01]  /*0ae0*/  STG.E desc[UR8][R14.64], R17 ;  /* 0x000000110e007986 */ /* 0x0001e2000c101908 */
[----:B------:R-:W-:Y:S05]  /*0af0*/  @P0 BRA `(.L_x_67) ;  /* 0xfffffffc00c40947 */ /* 0x000fea000383ffff */
.L_x_66:
[----:B------:R-:W-:Y:S05]  /*0b00*/  BSYNC.RECONVERGENT B0 ;  /* 0x0000000000007941 */ /* 0x000fea0003800200 */
.L_x_65:
[----:B------:R-:W-:Y:S05]  /*0b10*/  @!P1 EXIT ;  /* 0x000000000000994d */ /* 0x000fea0003800000 */
.L_x_68:
[----:B------:R-:W-:Y:S02]  /*0b20*/  IMAD.IADD R23, R18, 0x1, R19 ;  /* 0x0000000112177824 */ /* 0x000fe400078e0213 */
[----:B------:R-:W-:-:S04]  /*0b30*/  IMAD.WIDE.U32 R26, R19, 0x4, R6 ;  /* 0x00000004131a7825 */ /* 0x000fc800078e0006 */
[C---:B------:R-:W-:Y:S02]  /*0b40*/  IMAD.IADD R25, R23.reuse, 0x1, R18 ;  /* 0x0000000117197824 */ /* 0x040fe400078e0212 */
[--C-:B------:R-:W-:Y:S01]  /*0b50*/  IMAD.WIDE.U32 R28, R23, 0x4, R6.reuse ;  /* 0x00000004171c7825 */ /* 0x100fe200078e0006 */
[----:B------:R-:W2:Y:S02]  /*0b60*/  LDG.E.CONSTANT R27, desc[UR8][R26.64] ;  /* 0x000000081a1b7981 */ /* 0x000ea4000c1e9900 */
[C---:B------:R-:W-:Y:S01]  /*0b70*/  IADD3 R21, PT, PT, R25.reuse, R18, RZ ;  /* 0x0000001219157210 */ /* 0x040fe20007ffe0ff */
[--C-:B------:R-:W-:Y:S02]  /*0b80*/  IMAD.WIDE.U32 R12, R25, 0x4, R6.reuse ;  /* 0x00000004190c7825 */ /* 0x100fe400078e0006 */
[----:B------:R-:W3:Y:S02]  /*0b90*/  LDG.E.CONSTANT R29, desc[UR8][R28.64] ;  /* 0x000000081c1d7981 */ /* 0x000ee4000c1e9900 */
[----:B------:R-:W-:-:S02]  /*0ba0*/  IMAD.WIDE.U32 R8, R21, 0x4, R6 ;  /* 0x0000000415087825 */ /* 0x000fc400078e0006 */
[----:B------:R1:W5:Y:S02]  /*0bb0*/  LDG.E.CONSTANT R20, desc[UR8][R12.64] ;  /* 0x000000080c147981 */ /* 0x000364000c1e9900 */
[--C-:B----4-:R-:W-:Y:S02]  /*0bc0*/  IMAD.WIDE.U32 R10, R19, 0x4, R2.reuse ;  /* 0x00000004130a7825 */ /* 0x110fe400078e0002 */
[----:B------:R-:W4:Y:S02]  /*0bd0*/  LDG.E.CONSTANT R9, desc[UR8][R8.64] ;  /* 0x0000000808097981 */ /* 0x000f24000c1e9900 */
[--C-:B0-----:R-:W-:Y:S02]  /*0be0*/  IMAD.WIDE.U32 R14, R25, 0x4, R2.reuse ;  /* 0x00000004190e7825 */ /* 0x101fe400078e0002 */
[----:B------:R-:W4:Y:S02]  /*0bf0*/  LDG.E.CONSTANT R10, desc[UR8][R10.64] ;  /* 0x000000080a0a7981 */ /* 0x000f24000c1e9900 */
[----:B-1----:R-:W-:-:S02]  /*0c00*/  IMAD.WIDE.U32 R12, R23, 0x4, R2 ;  /* 0x00000004170c7825 */ /* 0x002fc400078e0002 */
[----:B------:R-:W4:Y:S02]  /*0c10*/  LDG.E.CONSTANT R15, desc[UR8][R14.64] ;  /* 0x000000080e0f7981 */ /* 0x000f24000c1e9900 */
[----:B------:R-:W-:Y:S02]  /*0c20*/  IMAD.WIDE.U32 R16, R21, 0x4, R2 ;  /* 0x0000000415107825 */ /* 0x000fe400078e0002 */
[----:B------:R0:W4:Y:S04]  /*0c30*/  LDG.E.CONSTANT R22, desc[UR8][R12.64] ;  /* 0x000000080c167981 */ /* 0x000128000c1e9900 */
[----:B------:R-:W4:Y:S01]  /*0c40*/  LDG.E.CONSTANT R17, desc[UR8][R16.64] ;  /* 0x0000000810117981 */ /* 0x000f22000c1e9900 */
[----:B0-----:R-:W-:-:S04]  /*0c50*/  IMAD.WIDE.U32 R12, R25, 0x4, R4 ;  /* 0x00000004190c7825 */ /* 0x001fc800078e0004 */
[C---:B--2---:R-:W-:Y:S01]  /*0c60*/  FMUL R27, R0.reuse, R27 ;  /* 0x0000001b001b7220 */ /* 0x044fe20000400000 */
[C---:B---3--:R-:W-:Y:S01]  /*0c70*/  FMUL R29, R0.reuse, R29 ;  /* 0x0000001d001d7220 */ /* 0x048fe20000400000 */
[C---:B-----5:R-:W-:Y:S01]  /*0c80*/  FMUL R20, R0.reuse, R20 ;  /* 0x0000001400147220 */ /* 0x060fe20000400000 */
[----:B----4-:R-:W-:Y:S01]  /*0c90*/  FMUL R24, R0, R9 ;  /* 0x0000000900187220 */ /* 0x010fe20000400000 */
[----:B------:R-:W-:-:S04]  /*0ca0*/  IMAD.WIDE.U32 R8, R19, 0x4, R4 ;  /* 0x0000000413087825 */ /* 0x000fc800078e0004 */
[----:B------:R-:W-:Y:S01]  /*0cb0*/  FMUL R27, R27, R10 ;  /* 0x0000000a1b1b7220 */ /* 0x000fe20000400000 */
[----:B------:R-:W-:-:S04]  /*0cc0*/  IMAD.WIDE.U32 R10, R23, 0x4, R4 ;  /* 0x00000004170a7825 */ /* 0x000fc800078e0004 */
[----:B------:R-:W-:Y:S01]  /*0cd0*/  FMUL R20, R20, R15 ;  /* 0x0000000f14147220 */ /* 0x000fe20000400000 */
[----:B------:R-:W-:-:S04]  /*0ce0*/  IMAD.WIDE.U32 R14, R21, 0x4, R4 ;  /* 0x00000004150e7825 */ /* 0x000fc800078e0004 */
[----:B------:R-:W-:Y:S01]  /*0cf0*/  FMUL R29, R29, R22 ;  /* 0x000000161d1d7220 */ /* 0x000fe20000400000 */
[----:B------:R1:W-:Y:S01]  /*0d00*/  STG.E desc[UR8][R8.64], R27 ;  /* 0x0000001b08007986 */ /* 0x0003e2000c101908 */
[----:B------:R-:W-:-:S03]  /*0d10*/  FMUL R24, R24, R17 ;  /* 0x0000001118187220 */ /* 0x000fc60000400000 */
[----:B------:R1:W-:Y:S01]  /*0d20*/  STG.E desc[UR8][R10.64], R29 ;  /* 0x0000001d0a007986 */ /* 0x0003e2000c101908 */
[----:B------:R-:W-:-:S03]  /*0d30*/  IMAD.IADD R19, R21, 0x1, R18 ;  /* 0x0000000115137824 */ /* 0x000fc600078e0212 */
[----:B------:R1:W-:Y:S04]  /*0d40*/  STG.E desc[UR8][R12.64], R20 ;  /* 0x000000140c007986 */ /* 0x0003e8000c101908 */
[----:B------:R1:W-:Y:S01]  /*0d50*/  STG.E desc[UR8][R14.64], R24 ;  /* 0x000000180e007986 */ /* 0x0003e2000c101908 */
[----:B------:R-:W-:-:S13]  /*0d60*/  ISETP.GE.AND P0, PT, R19, UR12, PT ;  /* 0x0000000c13007c0c */ /* 0x000fda000bf06270 */
[----:B-1----:R-:W-:Y:S05]  /*0d70*/  @!P0 BRA `(.L_x_68) ;  /* 0xfffffffc00688947 */ /* 0x002fea000383ffff */
[----:B------:R-:W-:Y:S05]  /*0d80*/  EXIT ;  /* 0x000000000000794d */ /* 0x000fea0003800000 */
        .weak           $__internal_3_$__cuda_sm3x_div_rn_noftz_f32_slowpath
        .type           $__internal_3_$__cuda_sm3x_div_rn_noftz_f32_slowpath,@function
        .size           $__internal_3_$__cuda_sm3x_div_rn_noftz_f32_slowpath,(.L_x_81 - $__internal_3_$__cuda_sm3x_div_rn_noftz_f32_slowpath)
$__internal_3_$__cuda_sm3x_div_rn_noftz_f32_slowpath:
[--C-:B------:R-:W-:Y:S01]  /*0d90*/  SHF.R.U32.HI R5, RZ, 0x17, R3.reuse ;  /* 0x00000017ff057819 */ /* 0x100fe20000011603 */
[--C-:B------:R-:W-:Y:S01]  /*0da0*/  IMAD.MOV.U32 R6, RZ, RZ, R0.reuse ;  /* 0x000000ffff067224 */ /* 0x100fe200078e0000 */
[----:B------:R-:W-:Y:S01]  /*0db0*/  SHF.R.U32.HI R4, RZ, 0x17, R0 ;  /* 0x00000017ff047819 */ /* 0x000fe20000011600 */
[----:B------:R-:W-:Y:S01]  /*0dc0*/  IMAD.MOV.U32 R7, RZ, RZ, R3 ;  /* 0x000000ffff077224 */ /* 0x000fe200078e0003 */
[----:B------:R-:W-:Y:S02]  /*0dd0*/  LOP3.LUT R5, R5, 0xff, RZ, 0xc0, !PT ;  /* 0x000000ff05057812 */ /* 0x000fe400078ec0ff */
[----:B------:R-:W-:-:S03]  /*0de0*/  LOP3.LUT R4, R4, 0xff, RZ, 0xc0, !PT ;  /* 0x000000ff04047812 */ /* 0x000fc600078ec0ff */
[----:B------:R-:W-:Y:S01]  /*0df0*/  VIADD R10, R5, 0xffffffff ;  /* 0xffffffff050a7836 */ /* 0x000fe20000000000 */
[----:B------:R-:W-:-:S04]  /*0e00*/  IADD3 R9, PT, PT, R4, -0x1, RZ ;  /* 0xffffffff04097810 */ /* 0x000fc80007ffe0ff */
[----:B------:R-:W-:-:S04]  /*0e10*/  ISETP.GT.U32.AND P0, PT, R10, 0xfd, PT ;  /* 0x000000fd0a00780c */ /* 0x000fc80003f04070 */
[----:B------:R-:W-:-:S13]  /*0e20*/  ISETP.GT.U32.OR P0, PT, R9, 0xfd, P0 ;  /* 0x000000fd0900780c */ /* 0x000fda0000704470 */
[----:B------:R-:W-:Y:S01]  /*0e30*/  @!P0 MOV R8, RZ ;  /* 0x000000ff00088202 */ /* 0x000fe20000000f00 */
        /* <DEDUP_REMOVED lines=24> */
.L_x_69:
[----:B------:R-:W-:Y:S01]  /*0fc0*/  LEA R0, R5, 0xc0800000, 0x17 ;  /* 0xc080000005007811 */ /* 0x000fe200078eb8ff */
[----:B------:R-:W-:-:S04]  /*0fd0*/  VIADD R4, R4, 0xffffff81 ;  /* 0xffffff8104047836 */ /* 0x000fc80000000000 */
[----:B------:R-:W-:Y:S01]  /*0fe0*/  IMAD.IADD R7, R7, 0x1, -R0 ;  /* 0x0000000107077824 */ /* 0x000fe200078e0a00 */
[C---:B------:R-:W-:Y:S01]  /*0ff0*/  IADD3 R5, PT, PT, R4.reuse, 0x7f, -R5 ;  /* 0x0000007f04057810 */ /* 0x040fe20007ffe805 */
[----:B------:R-:W-:Y:S02]  /*1000*/  IMAD R0, R4, -0x800000, R6 ;  /* 0xff80000004007824 */ /* 0x000fe400078e0206 */
[----:B------:R-:W0:Y:S01]  /*1010*/  MUFU.RCP R3, R7 ;  /* 0x0000000700037308 */ /* 0x000e220000001000 */
[----:B------:R-:W-:Y:S01]  /*1020*/  FADD.FTZ R9, -R7, -RZ ;  /* 0x800000ff07097221 */ /* 0x000fe20000010100 */
[----:B------:R-:W-:-:S03]  /*1030*/  IADD3 R5, PT, PT, R5, R8, RZ ;  /* 0x0000000805057210 */ /* 0x000fc60007ffe0ff */
        /* <DEDUP_REMOVED lines=42> */
.L_x_75:
[----:B------:R-:W-:-:S04]  /*12e0*/  LOP3.LUT R0, R0, 0x80000000, RZ, 0xc0, !PT ;  /* 0x8000000000007812 */ /* 0x000fc800078ec0ff */
[----:B------:R-:W-:Y:S01]  /*12f0*/  LOP3.LUT R0, R0, 0x7f800000, RZ, 0xfc, !PT ;  /* 0x7f80000000007812 */ /* 0x000fe200078efcff */
[----:B------:R-:W-:Y:S06]  /*1300*/  BRA `(.L_x_76) ;  /* 0x0000000000287947 */ /* 0x000fec0003800000 */
.L_x_74:
[----:B------:R-:W-:Y:S01]  /*1310*/  LEA R0, R5, R0, 0x17 ;  /* 0x0000000005007211 */ /* 0x000fe200078eb8ff */
[----:B------:R-:W-:Y:S06]  /*1320*/  BRA `(.L_x_76) ;  /* 0x0000000000207947 */ /* 0x000fec0003800000 */
.L_x_73:
[----:B------:R-:W-:-:S04]  /*1330*/  LOP3.LUT R0, R7, 0x80000000, R6, 0x48, !PT ;  /* 0x8000000007007812 */ /* 0x000fc800078e4806 */
[----:B------:R-:W-:Y:S01]  /*1340*/  LOP3.LUT R0, R0, 0x7f800000, RZ, 0xfc, !PT ;  /* 0x7f80000000007812 */ /* 0x000fe200078efcff */
[----:B------:R-:W-:Y:S06]  /*1350*/  BRA `(.L_x_76) ;  /* 0x0000000000147947 */ /* 0x000fec0003800000 */
.L_x_72:
[----:B------:R-:W-:Y:S01]  /*1360*/  LOP3.LUT R0, R7, 0x80000000, R6, 0x48, !PT ;  /* 0x8000000007007812 */ /* 0x000fe200078e4806 */
[----:B------:R-:W-:Y:S06]  /*1370*/  BRA `(.L_x_76) ;  /* 0x00000000000c7947 */ /* 0x000fec0003800000 */
.L_x_71:
[----:B------:R-:W0:Y:S01]  /*1380*/  MUFU.RSQ R0, -QNAN ;  /* 0xffc0000000007908 */ /* 0x000e220000001400 */
[----:B------:R-:W-:Y:S05]  /*1390*/  BRA `(.L_x_76) ;  /* 0x0000000000047947 */ /* 0x000fea0003800000 */
.L_x_70:
[----:B------:R-:W-:-:S07]  /*13a0*/  FADD.FTZ R0, R0, R3 ;  /* 0x0000000300007221 */ /* 0x000fce0000010000 */
.L_x_76:
[----:B------:R-:W-:-:S04]  /*13b0*/  IMAD.MOV.U32 R3, RZ, RZ, 0x0 ;  /* 0x00000000ff037424 */ /* 0x000fc800078e00ff */
[----:B0-----:R-:W-:Y:S05]  /*13c0*/  RET.REL.NODEC R2 `(_Z15rms_norm_kernelPKfS0_Pfif) ;  /* 0xffffffec020c7950 */ /* 0x001fea0003c3ffff */
.L_x_77:
        /* <DEDUP_REMOVED lines=11> */
.L_x_81:


//--------------------- .nv.shared._Z14softmax_kernelPfii --------------------------
	.section	.nv.shared._Z14softmax_kernelPfii,"aw",@nobits
	.sectionflags	@""
	.align	16
	.zero		1024


//--------------------- .nv.shared.reserved.0     --------------------------
	.section	.nv.shared.reserved.0,"aw",@nobits
	.weak		__nv_reservedSMEM_offset_0_alias
	.size		__nv_reservedSMEM_offset_0_alias, 0, 64
	.other		__nv_reservedSMEM_offset_0_alias,@"STO_CUDA_RESERVED_SHARED STV_DEFAULT"
__nv_reservedSMEM_offset_0_alias:
	.zero		0
	.zero		64


//--------------------- .nv.shared._Z17vector_add_kernelPKfS0_Pfi --------------------------
	.section	.nv.shared._Z17vector_add_kernelPKfS0_Pfi,"aw",@nobits
	.sectionflags	@""
	.align	16
	.zero		1024


//--------------------- .nv.shared._Z22elementwise_mul_kernelPKfS0_Pfi --------------------------
	.section	.nv.shared._Z22elementwise_mul_kernelPKfS0_Pfi,"aw",@nobits
	.sectionflags	@""
	.align	16
	.zero		1024


//--------------------- .nv.shared._Z15silu_mul_kernelPKfS0_Pfi --------------------------
	.section	.nv.shared._Z15silu_mul_kernelPKfS0_Pfi,"aw",@nobits
	.sectionflags	@""
	.align	16
	.zero		1024


//--------------------- .nv.shared._Z11silu_kernelPKfPfi --------------------------
	.section	.nv.shared._Z11silu_kernelPKfPfi,"aw",@nobits
	.sectionflags	@""
	.align	16
	.zero		1024


//--------------------- .nv.shared._Z15rms_norm_kernelPKfS0_Pfif --------------------------
	.section	.nv.shared._Z15rms_norm_kernelPKfS0_Pfif,"aw",@nobits
	.sectionflags	@""
	.align	16
	.zero		1024


//--------------------- .nv.constant0._Z14softmax_kernelPfii --------------------------
	.section	.nv.constant0._Z14softmax_kernelPfii,"a",@progbits
	.sectionflags	@""
	.align	4
.nv.constant0._Z14softmax_kernelPfii:
	.zero		912


//--------------------- .nv.constant0._Z17vector_add_kernelPKfS0_Pfi --------------------------
	.section	.nv.constant0._Z17vector_add_kernelPKfS0_Pfi,"a",@progbits
	.sectionflags	@""
	.align	4
.nv.constant0._Z17vector_add_kernelPKfS0_Pfi:
	.zero		924


//--------------------- .nv.constant0._Z22elementwise_mul_kernelPKfS0_Pfi --------------------------
	.section	.nv.constant0._Z22elementwise_mul_kernelPKfS0_Pfi,"a",@progbits
	.sectionflags	@""
	.align	4
.nv.constant0._Z22elementwise_mul_kernelPKfS0_Pfi:
	.zero		924


//--------------------- .nv.constant0._Z15silu_mul_kernelPKfS0_Pfi --------------------------
	.section	.nv.constant0._Z15silu_mul_kernelPKfS0_Pfi,"a",@progbits
	.sectionflags	@""
	.align	4
.nv.constant0._Z15silu_mul_kernelPKfS0_Pfi:
	.zero		924


//--------------------- .nv.constant0._Z11silu_kernelPKfPfi --------------------------
	.section	.nv.constant0._Z11silu_kernelPKfPfi,"a",@progbits
	.sectionflags	@""
	.align	4
.nv.constant0._Z11silu_kernelPKfPfi:
	.zero		916


//--------------------- .nv.constant0._Z15rms_norm_kernelPKfS0_Pfif --------------------------
	.section	.nv.constant0._Z15rms_norm_kernelPKfS0_Pfif,"a",@progbits
	.sectionflags	@""
	.align	4
.nv.constant0._Z15rms_norm_kernelPKfS0_Pfif:
	.zero		928


//--------------------- SYMBOLS --------------------------

	.type		.nv.reservedSmem.offset0,@object
	.size		.nv.reservedSmem.offset0,0x4
	.type		.nv.reservedSmem.cap,@object
	.size		.nv.reservedSmem.cap,0x4
